	.target	sm_90a

	.elftype	@"ET_EXEC"


//--------------------- .note.nv.tkinfo           --------------------------
	.section	.note.nv.tkinfo,"",@"SHT_NOTE"
	.sectionflags	@"SHF_NOTE_NV_TKINFO"
	.tkinfo
        /*0018*/ 	.word	0x00000002
        /*0030*/ 	.string	""
        /*0030*/ 	.string	"ptxas"
        /*0030*/ 	.string	"Cuda compilation tools, release 13.0, V13.0.88"
        /*0030*/ 	.string	"Build cuda_13.0.r13.0/compiler.36424714_0"
        /*0030*/ 	.string	"-arch sm_90a -m 64 "



//--------------------- .note.nv.cuinfo           --------------------------
	.section	.note.nv.cuinfo,"",@"SHT_NOTE"
	.sectionflags	@"SHF_NOTE_NV_CUINFO"
        /*0018*/ 	.short	0x0002
        /*001a*/ 	.short	0x005a
        /*001c*/ 	.short	0x0082
	.zero		2


//--------------------- .nv.info                  --------------------------
	.section	.nv.info,"",@"SHT_CUDA_INFO"
	.align	4


	//----- nvinfo : EIATTR_REGCOUNT
	.align		4
        /*0000*/ 	.byte	0x04, 0x2f
        /*0002*/ 	.short	(.L_12 - .L_11)
	.align		4
.L_11:
        /*0004*/ 	.word	index@(_ZN7cutlass13device_kernelINS_4conv6kernel13ConvUniversalINS1_16ConvProblemShapeILNS1_8OperatorE0ELi3EEENS1_10collective14CollectiveConvINS1_46MainloopSm90TmaGmmaWarpSpecializedImplicitGemmILS5_0ELi28ELi3EN4cute5tupleIJNSA_1CILi2EEENSC_ILi1EEESE_EEENS1_36KernelImplicitTmaWarpSpecializedSm90ELi1EEENSB_IJNSC_ILi128EEESI_NSB_IJNSC_ILi32EEEEEEEEENS_12float_e4m3_tESM_NSA_8TiledMMAINSA_8MMA_AtomIJNSA_4SM904GMMA31MMA_64x128x32_F32E4M3E4M3_SS_TNILNSQ_7ScaleInE1ELSS_1EEEEEENSA_6LayoutINSB_IJSE_SE_SE_EEENSB_IJNSC_ILi0EEESX_SX_EEEEENSB_IJNSA_10UnderscoreES10_S10_EEEEENS7_6detail26Sm90ImplicitGemmTileTraitsINSA_20SM90_TMA_LOAD_IM2COLENSA_14ComposedLayoutINSA_7SwizzleILi1ELi4ELi3EEENSA_18smem_ptr_flag_bitsILi8EEENSV_INSB_IJNSB_IJNSC_ILi8EEENSC_ILi16EEEEEENSB_IJSJ_SE_EEENSB_IJSE_NSC_ILi28EEEEEEEEENSB_IJNSB_IJSJ_NSC_ILi256EEEEEENSB_IJSE_SX_EEENSB_IJSX_NSC_ILi4096EEEEEEEEEEEEEvEENS14_INSA_23SM90_TMA_LOAD_MULTICASTES1P_vEEEENS_8epilogue10collective6detail29Sm90TmaWarpSpecializedAdapterINS1V_15DefaultEpilogueISM_NSB_IJNSB_IJllllEEESE_SX_EEES20_NS1U_6thread17LinearCombinationISM_Li1EffLNS21_9ScaleType4KindE0ELNS_15FloatRoundStyleE2ESM_EENS_4gemm15EpilogueDefaultEEEEEvvEEEEvNT_6ParamsE)
        /*0008*/ 	.word	0x0000009a


	//----- nvinfo : EIATTR_FRAME_SIZE
	.align		4
.L_12:
        /*000c*/ 	.byte	0x04, 0x11
        /*000e*/ 	.short	(.L_14 - .L_13)
	.align		4
.L_13:
        /*0010*/ 	.word	index@(_ZN7cutlass13device_kernelINS_4conv6kernel13ConvUniversalINS1_16ConvProblemShapeILNS1_8OperatorE0ELi3EEENS1_10collective14CollectiveConvINS1_46MainloopSm90TmaGmmaWarpSpecializedImplicitGemmILS5_0ELi28ELi3EN4cute5tupleIJNSA_1CILi2EEENSC_ILi1EEESE_EEENS1_36KernelImplicitTmaWarpSpecializedSm90ELi1EEENSB_IJNSC_ILi128EEESI_NSB_IJNSC_ILi32EEEEEEEEENS_12float_e4m3_tESM_NSA_8TiledMMAINSA_8MMA_AtomIJNSA_4SM904GMMA31MMA_64x128x32_F32E4M3E4M3_SS_TNILNSQ_7ScaleInE1ELSS_1EEEEEENSA_6LayoutINSB_IJSE_SE_SE_EEENSB_IJNSC_ILi0EEESX_SX_EEEEENSB_IJNSA_10UnderscoreES10_S10_EEEEENS7_6detail26Sm90ImplicitGemmTileTraitsINSA_20SM90_TMA_LOAD_IM2COLENSA_14ComposedLayoutINSA_7SwizzleILi1ELi4ELi3EEENSA_18smem_ptr_flag_bitsILi8EEENSV_INSB_IJNSB_IJNSC_ILi8EEENSC_ILi16EEEEEENSB_IJSJ_SE_EEENSB_IJSE_NSC_ILi28EEEEEEEEENSB_IJNSB_IJSJ_NSC_ILi256EEEEEENSB_IJSE_SX_EEENSB_IJSX_NSC_ILi4096EEEEEEEEEEEEEvEENS14_INSA_23SM90_TMA_LOAD_MULTICASTES1P_vEEEENS_8epilogue10collective6detail29Sm90TmaWarpSpecializedAdapterINS1V_15DefaultEpilogueISM_NSB_IJNSB_IJllllEEESE_SX_EEES20_NS1U_6thread17LinearCombinationISM_Li1EffLNS21_9ScaleType4KindE0ELNS_15FloatRoundStyleE2ESM_EENS_4gemm15EpilogueDefaultEEEEEvvEEEEvNT_6ParamsE)
        /*0014*/ 	.word	0x00000000


	//----- nvinfo : EIATTR_MIN_STACK_SIZE
	.align		4
.L_14:
        /*0018*/ 	.byte	0x04, 0x12
        /*001a*/ 	.short	(.L_16 - .L_15)
	.align		4
.L_15:
        /*001c*/ 	.word	index@(_ZN7cutlass13device_kernelINS_4conv6kernel13ConvUniversalINS1_16ConvProblemShapeILNS1_8OperatorE0ELi3EEENS1_10collective14CollectiveConvINS1_46MainloopSm90TmaGmmaWarpSpecializedImplicitGemmILS5_0ELi28ELi3EN4cute5tupleIJNSA_1CILi2EEENSC_ILi1EEESE_EEENS1_36KernelImplicitTmaWarpSpecializedSm90ELi1EEENSB_IJNSC_ILi128EEESI_NSB_IJNSC_ILi32EEEEEEEEENS_12float_e4m3_tESM_NSA_8TiledMMAINSA_8MMA_AtomIJNSA_4SM904GMMA31MMA_64x128x32_F32E4M3E4M3_SS_TNILNSQ_7ScaleInE1ELSS_1EEEEEENSA_6LayoutINSB_IJSE_SE_SE_EEENSB_IJNSC_ILi0EEESX_SX_EEEEENSB_IJNSA_10UnderscoreES10_S10_EEEEENS7_6detail26Sm90ImplicitGemmTileTraitsINSA_20SM90_TMA_LOAD_IM2COLENSA_14ComposedLayoutINSA_7SwizzleILi1ELi4ELi3EEENSA_18smem_ptr_flag_bitsILi8EEENSV_INSB_IJNSB_IJNSC_ILi8EEENSC_ILi16EEEEEENSB_IJSJ_SE_EEENSB_IJSE_NSC_ILi28EEEEEEEEENSB_IJNSB_IJSJ_NSC_ILi256EEEEEENSB_IJSE_SX_EEENSB_IJSX_NSC_ILi4096EEEEEEEEEEEEEvEENS14_INSA_23SM90_TMA_LOAD_MULTICASTES1P_vEEEENS_8epilogue10collective6detail29Sm90TmaWarpSpecializedAdapterINS1V_15DefaultEpilogueISM_NSB_IJNSB_IJllllEEESE_SX_EEES20_NS1U_6thread17LinearCombinationISM_Li1EffLNS21_9ScaleType4KindE0ELNS_15FloatRoundStyleE2ESM_EENS_4gemm15EpilogueDefaultEEEEEvvEEEEvNT_6ParamsE)
        /*0020*/ 	.word	0x00000000
.L_16:


//--------------------- .nv.compat                --------------------------
	.section	.nv.compat,"",@"SHT_CUDA_COMPAT_INFO"
	.align	4
        /*0000*/ 	.byte	0x02, 0x09, 0x01, 0x00, 0x02, 0x02, 0x04, 0x00, 0x02, 0x05, 0x05, 0x00, 0x03, 0x07, 0x01, 0x01
        /*0010*/ 	.byte	0x02, 0x03, 0x01, 0x00, 0x02, 0x06, 0x01, 0x00, 0x04, 0x0b, 0x08, 0x00, 0x00, 0x00, 0x00, 0x00
        /*0020*/ 	.byte	0x00, 0x00, 0x00, 0x00


//--------------------- .nv.info._ZN7cutlass13device_kernelINS_4conv6kernel13ConvUniversalINS1_16ConvProblemShapeILNS1_8OperatorE0ELi3EEENS1_10collective14CollectiveConvINS1_46MainloopSm90TmaGmmaWarpSpecializedImplicitGemmILS5_0ELi28ELi3EN4cute5tupleIJNSA_1CILi2EEENSC_ILi1EEESE_EEENS1_36KernelImplicitTmaWarpSpecializedSm90ELi1EEENSB_IJNSC_ILi128EEESI_NSB_IJNSC_ILi32EEEEEEEEENS_12float_e4m3_tESM_NSA_8TiledMMAINSA_8MMA_AtomIJNSA_4SM904GMMA31MMA_64x128x32_F32E4M3E4M3_SS_TNILNSQ_7ScaleInE1ELSS_1EEEEEENSA_6LayoutINSB_IJSE_SE_SE_EEENSB_IJNSC_ILi0EEESX_SX_EEEEENSB_IJNSA_10UnderscoreES10_S10_EEEEENS7_6detail26Sm90ImplicitGemmTileTraitsINSA_20SM90_TMA_LOAD_IM2COLENSA_14ComposedLayoutINSA_7SwizzleILi1ELi4ELi3EEENSA_18smem_ptr_flag_bitsILi8EEENSV_INSB_IJNSB_IJNSC_ILi8EEENSC_ILi16EEEEEENSB_IJSJ_SE_EEENSB_IJSE_NSC_ILi28EEEEEEEEENSB_IJNSB_IJSJ_NSC_ILi256EEEEEENSB_IJSE_SX_EEENSB_IJSX_NSC_ILi4096EEEEEEEEEEEEEvEENS14_INSA_23SM90_TMA_LOAD_MULTICASTES1P_vEEEENS_8epilogue10collective6detail29Sm90TmaWarpSpecializedAdapterINS1V_15DefaultEpilogueISM_NSB_IJNSB_IJllllEEESE_SX_EEES20_NS1U_6thread17LinearCombinationISM_Li1EffLNS21_9ScaleType4KindE0ELNS_15FloatRoundStyleE2ESM_EENS_4gemm15EpilogueDefaultEEEEEvvEEEEvNT_6ParamsE --------------------------
	.section	.nv.info._ZN7cutlass13device_kernelINS_4conv6kernel13ConvUniversalINS1_16ConvProblemShapeILNS1_8OperatorE0ELi3EEENS1_10collective14CollectiveConvINS1_46MainloopSm90TmaGmmaWarpSpecializedImplicitGemmILS5_0ELi28ELi3EN4cute5tupleIJNSA_1CILi2EEENSC_ILi1EEESE_EEENS1_36KernelImplicitTmaWarpSpecializedSm90ELi1EEENSB_IJNSC_ILi128EEESI_NSB_IJNSC_ILi32EEEEEEEEENS_12float_e4m3_tESM_NSA_8TiledMMAINSA_8MMA_AtomIJNSA_4SM904GMMA31MMA_64x128x32_F32E4M3E4M3_SS_TNILNSQ_7ScaleInE1ELSS_1EEEEEENSA_6LayoutINSB_IJSE_SE_SE_EEENSB_IJNSC_ILi0EEESX_SX_EEEEENSB_IJNSA_10UnderscoreES10_S10_EEEEENS7_6detail26Sm90ImplicitGemmTileTraitsINSA_20SM90_TMA_LOAD_IM2COLENSA_14ComposedLayoutINSA_7SwizzleILi1ELi4ELi3EEENSA_18smem_ptr_flag_bitsILi8EEENSV_INSB_IJNSB_IJNSC_ILi8EEENSC_ILi16EEEEEENSB_IJSJ_SE_EEENSB_IJSE_NSC_ILi28EEEEEEEEENSB_IJNSB_IJSJ_NSC_ILi256EEEEEENSB_IJSE_SX_EEENSB_IJSX_NSC_ILi4096EEEEEEEEEEEEEvEENS14_INSA_23SM90_TMA_LOAD_MULTICASTES1P_vEEEENS_8epilogue10collective6detail29Sm90TmaWarpSpecializedAdapterINS1V_15DefaultEpilogueISM_NSB_IJNSB_IJllllEEESE_SX_EEES20_NS1U_6thread17LinearCombinationISM_Li1EffLNS21_9ScaleType4KindE0ELNS_15FloatRoundStyleE2ESM_EENS_4gemm15EpilogueDefaultEEEEEvvEEEEvNT_6ParamsE,"",@"SHT_CUDA_INFO"
	.sectionflags	@""
	.align	4


	//----- nvinfo : EIATTR_CUDA_API_VERSION
	.align		4
        /*0000*/ 	.byte	0x04, 0x37
        /*0002*/ 	.short	(.L_18 - .L_17)
.L_17:
        /*0004*/ 	.word	0x00000082


	//----- nvinfo : EIATTR_KPARAM_INFO
	.align		4
.L_18:
        /*0008*/ 	.byte	0x04, 0x17
        /*000a*/ 	.short	(.L_20 - .L_19)
.L_19:
        /*000c*/ 	.word	0x00000000
        /*0010*/ 	.short	0x0000
        /*0012*/ 	.short	0x0070
        /*0014*/ 	.byte	0x00, 0xf0, 0x01, 0x10


	//----- nvinfo : EIATTR_SPARSE_MMA_MASK
	.align		4
.L_20:
        /*0018*/ 	.byte	0x03, 0x50
        /*001a*/ 	.short	0x0000


	//----- nvinfo : EIATTR_MAXREG_COUNT
	.align		4
        /*001c*/ 	.byte	0x03, 0x1b
        /*001e*/ 	.short	0x00ff


	//----- nvinfo : EIATTR_NUM_BARRIERS
	.align		4
        /*0020*/ 	.byte	0x02, 0x4c
        /*0022*/ 	.byte	0x01
	.zero		1


	//----- nvinfo : EIATTR_MERCURY_ISA_VERSION
	.align		4
        /*0024*/ 	.byte	0x03, 0x5f
        /*0026*/ 	.short	0x0101


	//----- nvinfo : EIATTR_COOP_GROUP_MASK_REGIDS
	.align		4
        /*0028*/ 	.byte	0x04, 0x29
        /*002a*/ 	.short	(.L_22 - .L_21)


	//   ....[0]....
.L_21:
        /*002c*/ 	.word	0xffffffff


	//   ....[1]....
        /*0030*/ 	.word	0xffffffff


	//   ....[2]....
        /*0034*/ 	.word	0xffffffff


	//   ....[3]....
        /*0038*/ 	.word	0xffffffff


	//----- nvinfo : EIATTR_COOP_GROUP_INSTR_OFFSETS
	.align		4
.L_22:
        /*003c*/ 	.byte	0x04, 0x28
        /*003e*/ 	.short	(.L_24 - .L_23)


	//   ....[0]....
.L_23:
        /*0040*/ 	.word	0x00000070


	//   ....[1]....
        /*0044*/ 	.word	0x00000080


	//   ....[2]....
        /*0048*/ 	.word	0x00000140


	//   ....[3]....
        /*004c*/ 	.word	0x000009d0


	//----- nvinfo : EIATTR_MBARRIER_INSTR_OFFSETS
	.align		4
.L_24:
        /*0050*/ 	.byte	0x04, 0x39
        /*0052*/ 	.short	(.L_26 - .L_25)


	//   ....[0]....
.L_25:
        /*0054*/ 	.word	0x00000310
        /*0058*/ 	.word	0x000000ff
        /*005c*/ 	.word	0x00038000
        /*0060*/ 	.short	0x0100
        /*0062*/ 	.byte	0x08
	.zero		1


	//   ....[1]....
        /*0064*/ 	.word	0x00000320
        /*0068*/ 	.word	0x000000ff
        /*006c*/ 	.word	0x000380e0
        /*0070*/ 	.short	0x0100
        /*0072*/ 	.byte	0x08
	.zero		1


	//   ....[2]....
        /*0074*/ 	.word	0x00000330
        /*0078*/ 	.word	0x000000ff
        /*007c*/ 	.word	0x00038008
        /*0080*/ 	.short	0x0100
        /*0082*/ 	.byte	0x08
	.zero		1


	//   ....[3]....
        /*0084*/ 	.word	0x00000340
        /*0088*/ 	.word	0x000000ff
        /*008c*/ 	.word	0x000380e8
        /*0090*/ 	.short	0x0100
        /*0092*/ 	.byte	0x08
	.zero		1


	//   ....[4]....
        /*0094*/ 	.word	0x00000350
        /*0098*/ 	.word	0x000000ff
        /*009c*/ 	.word	0x00038010
        /*00a0*/ 	.short	0x0100
        /*00a2*/ 	.byte	0x08
	.zero		1


	//   ....[5]....
        /*00a4*/ 	.word	0x00000360
        /*00a8*/ 	.word	0x000000ff
        /*00ac*/ 	.word	0x000380f0
        /*00b0*/ 	.short	0x0100
        /*00b2*/ 	.byte	0x08
	.zero		1


	//   ....[6]....
        /*00b4*/ 	.word	0x00000370
        /*00b8*/ 	.word	0x000000ff
        /*00bc*/ 	.word	0x00038018
        /*00c0*/ 	.short	0x0100
        /*00c2*/ 	.byte	0x08
	.zero		1


	//   ....[7]....
        /*00c4*/ 	.word	0x00000380
        /*00c8*/ 	.word	0x000000ff
        /*00cc*/ 	.word	0x000380f8
        /*00d0*/ 	.short	0x0100
        /*00d2*/ 	.byte	0x08
	.zero		1


	//   ....[8]....
        /*00d4*/ 	.word	0x00000390
        /*00d8*/ 	.word	0x000000ff
        /*00dc*/ 	.word	0x00038020
        /*00e0*/ 	.short	0x0100
        /*00e2*/ 	.byte	0x08
	.zero		1


	//   ....[9]....
        /*00e4*/ 	.word	0x000003a0
        /*00e8*/ 	.word	0x000000ff
        /*00ec*/ 	.word	0x00038100
        /*00f0*/ 	.short	0x0100
        /*00f2*/ 	.byte	0x08
	.zero		1


	//   ....[10]....
        /*00f4*/ 	.word	0x000003b0
        /*00f8*/ 	.word	0x000000ff
        /*00fc*/ 	.word	0x00038028
        /*0100*/ 	.short	0x0100
        /*0102*/ 	.byte	0x08
	.zero		1


	//   ....[11]....
        /*0104*/ 	.word	0x000003c0
        /*0108*/ 	.word	0x000000ff
        /*010c*/ 	.word	0x00038108
        /*0110*/ 	.short	0x0100
        /*0112*/ 	.byte	0x08
	.zero		1


	//   ....[12]....
        /*0114*/ 	.word	0x000003d0
        /*0118*/ 	.word	0x000000ff
        /*011c*/ 	.word	0x00038030
        /*0120*/ 	.short	0x0100
        /*0122*/ 	.byte	0x08
	.zero		1


	//   ....[13]....
        /*0124*/ 	.word	0x000003e0
        /*0128*/ 	.word	0x000000ff
        /*012c*/ 	.word	0x00038110
        /*0130*/ 	.short	0x0100
        /*0132*/ 	.byte	0x08
	.zero		1


	//   ....[14]....
        /*0134*/ 	.word	0x000003f0
        /*0138*/ 	.word	0x000000ff
        /*013c*/ 	.word	0x00038038
        /*0140*/ 	.short	0x0100
        /*0142*/ 	.byte	0x08
	.zero		1


	//   ....[15]....
        /*0144*/ 	.word	0x00000400
        /*0148*/ 	.word	0x000000ff
        /*014c*/ 	.word	0x00038118
        /*0150*/ 	.short	0x0100
        /*0152*/ 	.byte	0x08
	.zero		1


	//   ....[16]....
        /*0154*/ 	.word	0x00000410
        /*0158*/ 	.word	0x000000ff
        /*015c*/ 	.word	0x00038040
        /*0160*/ 	.short	0x0100
        /*0162*/ 	.byte	0x08
	.zero		1


	//   ....[17]....
        /*0164*/ 	.word	0x00000420
        /*0168*/ 	.word	0x000000ff
        /*016c*/ 	.word	0x00038120
        /*0170*/ 	.short	0x0100
        /*0172*/ 	.byte	0x08
	.zero		1


	//   ....[18]....
        /*0174*/ 	.word	0x00000430
        /*0178*/ 	.word	0x000000ff
        /*017c*/ 	.word	0x00038048
        /*0180*/ 	.short	0x0100
        /*0182*/ 	.byte	0x08
	.zero		1


	//   ....[19]....
        /*0184*/ 	.word	0x00000440
        /*0188*/ 	.word	0x000000ff
        /*018c*/ 	.word	0x00038128
        /*0190*/ 	.short	0x0100
        /*0192*/ 	.byte	0x08
	.zero		1


	//   ....[20]....
        /*0194*/ 	.word	0x00000450
        /*0198*/ 	.word	0x000000ff
        /*019c*/ 	.word	0x00038050
        /*01a0*/ 	.short	0x0100
        /*01a2*/ 	.byte	0x08
	.zero		1


	//   ....[21]....
        /*01a4*/ 	.word	0x00000460
        /*01a8*/ 	.word	0x000000ff
        /*01ac*/ 	.word	0x00038130
        /*01b0*/ 	.short	0x0100
        /*01b2*/ 	.byte	0x08
	.zero		1


	//   ....[22]....
        /*01b4*/ 	.word	0x00000470
        /*01b8*/ 	.word	0x000000ff
        /*01bc*/ 	.word	0x00038058
        /*01c0*/ 	.short	0x0100
        /*01c2*/ 	.byte	0x08
	.zero		1


	//   ....[23]....
        /*01c4*/ 	.word	0x00000480
        /*01c8*/ 	.word	0x000000ff
        /*01cc*/ 	.word	0x00038138
        /*01d0*/ 	.short	0x0100
        /*01d2*/ 	.byte	0x08
	.zero		1


	//   ....[24]....
        /*01d4*/ 	.word	0x00000490
        /*01d8*/ 	.word	0x000000ff
        /*01dc*/ 	.word	0x00038060
        /*01e0*/ 	.short	0x0100
        /*01e2*/ 	.byte	0x08
	.zero		1


	//   ....[25]....
        /*01e4*/ 	.word	0x000004a0
        /*01e8*/ 	.word	0x000000ff
        /*01ec*/ 	.word	0x00038140
        /*01f0*/ 	.short	0x0100
        /*01f2*/ 	.byte	0x08
	.zero		1


	//   ....[26]....
        /*01f4*/ 	.word	0x000004b0
        /*01f8*/ 	.word	0x000000ff
        /*01fc*/ 	.word	0x00038068
        /*0200*/ 	.short	0x0100
        /*0202*/ 	.byte	0x08
	.zero		1


	//   ....[27]....
        /*0204*/ 	.word	0x000004c0
        /*0208*/ 	.word	0x000000ff
        /*020c*/ 	.word	0x00038148
        /*0210*/ 	.short	0x0100
        /*0212*/ 	.byte	0x08
	.zero		1


	//   ....[28]....
        /*0214*/ 	.word	0x000004d0
        /*0218*/ 	.word	0x000000ff
        /*021c*/ 	.word	0x00038070
        /*0220*/ 	.short	0x0100
        /*0222*/ 	.byte	0x08
	.zero		1


	//   ....[29]....
        /*0224*/ 	.word	0x000004e0
        /*0228*/ 	.word	0x000000ff
        /*022c*/ 	.word	0x00038150
        /*0230*/ 	.short	0x0100
        /*0232*/ 	.byte	0x08
	.zero		1


	//   ....[30]....
        /*0234*/ 	.word	0x000004f0
        /*0238*/ 	.word	0x000000ff
        /*023c*/ 	.word	0x00038078
        /*0240*/ 	.short	0x0100
        /*0242*/ 	.byte	0x08
	.zero		1


	//   ....[31]....
        /*0244*/ 	.word	0x00000500
        /*0248*/ 	.word	0x000000ff
        /*024c*/ 	.word	0x00038158
        /*0250*/ 	.short	0x0100
        /*0252*/ 	.byte	0x08
	.zero		1


	//   ....[32]....
        /*0254*/ 	.word	0x00000510
        /*0258*/ 	.word	0x000000ff
        /*025c*/ 	.word	0x00038080
        /*0260*/ 	.short	0x0100
        /*0262*/ 	.byte	0x08
	.zero		1


	//   ....[33]....
        /*0264*/ 	.word	0x00000520
        /*0268*/ 	.word	0x000000ff
        /*026c*/ 	.word	0x00038160
        /*0270*/ 	.short	0x0100
        /*0272*/ 	.byte	0x08
	.zero		1


	//   ....[34]....
        /*0274*/ 	.word	0x00000530
        /*0278*/ 	.word	0x000000ff
        /*027c*/ 	.word	0x00038088
        /*0280*/ 	.short	0x0100
        /*0282*/ 	.byte	0x08
	.zero		1


	//   ....[35]....
        /*0284*/ 	.word	0x00000540
        /*0288*/ 	.word	0x000000ff
        /*028c*/ 	.word	0x00038168
        /*0290*/ 	.short	0x0100
        /*0292*/ 	.byte	0x08
	.zero		1


	//   ....[36]....
        /*0294*/ 	.word	0x00000550
        /*0298*/ 	.word	0x000000ff
        /*029c*/ 	.word	0x00038090
        /*02a0*/ 	.short	0x0100
        /*02a2*/ 	.byte	0x08
	.zero		1


	//   ....[37]....
        /*02a4*/ 	.word	0x00000560
        /*02a8*/ 	.word	0x000000ff
        /*02ac*/ 	.word	0x00038170
        /*02b0*/ 	.short	0x0100
        /*02b2*/ 	.byte	0x08
	.zero		1


	//   ....[38]....
        /*02b4*/ 	.word	0x00000570
        /*02b8*/ 	.word	0x000000ff
        /*02bc*/ 	.word	0x00038098
        /*02c0*/ 	.short	0x0100
        /*02c2*/ 	.byte	0x08
	.zero		1


	//   ....[39]....
        /*02c4*/ 	.word	0x00000580
        /*02c8*/ 	.word	0x000000ff
        /*02cc*/ 	.word	0x00038178
        /*02d0*/ 	.short	0x0100
        /*02d2*/ 	.byte	0x08
	.zero		1


	//   ....[40]....
        /*02d4*/ 	.word	0x00000590
        /*02d8*/ 	.word	0x000000ff
        /*02dc*/ 	.word	0x000380a0
        /*02e0*/ 	.short	0x0100
        /*02e2*/ 	.byte	0x08
	.zero		1


	//   ....[41]....
        /*02e4*/ 	.word	0x000005a0
        /*02e8*/ 	.word	0x000000ff
        /*02ec*/ 	.word	0x00038180
        /*02f0*/ 	.short	0x0100
        /*02f2*/ 	.byte	0x08
	.zero		1


	//   ....[42]....
        /*02f4*/ 	.word	0x000005b0
        /*02f8*/ 	.word	0x000000ff
        /*02fc*/ 	.word	0x000380a8
        /*0300*/ 	.short	0x0100
        /*0302*/ 	.byte	0x08
	.zero		1


	//   ....[43]....
        /*0304*/ 	.word	0x000005c0
        /*0308*/ 	.word	0x000000ff
        /*030c*/ 	.word	0x00038188
        /*0310*/ 	.short	0x0100
        /*0312*/ 	.byte	0x08
	.zero		1


	//   ....[44]....
        /*0314*/ 	.word	0x000005d0
        /*0318*/ 	.word	0x000000ff
        /*031c*/ 	.word	0x000380b0
        /*0320*/ 	.short	0x0100
        /*0322*/ 	.byte	0x08
	.zero		1


	//   ....[45]....
        /*0324*/ 	.word	0x000005e0
        /*0328*/ 	.word	0x000000ff
        /*032c*/ 	.word	0x00038190
        /*0330*/ 	.short	0x0100
        /*0332*/ 	.byte	0x08
	.zero		1


	//   ....[46]....
        /*0334*/ 	.word	0x000005f0
        /*0338*/ 	.word	0x000000ff
        /*033c*/ 	.word	0x000380b8
        /*0340*/ 	.short	0x0100
        /*0342*/ 	.byte	0x08
	.zero		1


	//   ....[47]....
        /*0344*/ 	.word	0x00000600
        /*0348*/ 	.word	0x000000ff
        /*034c*/ 	.word	0x00038198
        /*0350*/ 	.short	0x0100
        /*0352*/ 	.byte	0x08
	.zero		1


	//   ....[48]....
        /*0354*/ 	.word	0x00000610
        /*0358*/ 	.word	0x000000ff
        /*035c*/ 	.word	0x000380c0
        /*0360*/ 	.short	0x0100
        /*0362*/ 	.byte	0x08
	.zero		1


	//   ....[49]....
        /*0364*/ 	.word	0x00000620
        /*0368*/ 	.word	0x000000ff
        /*036c*/ 	.word	0x000381a0
        /*0370*/ 	.short	0x0100
        /*0372*/ 	.byte	0x08
	.zero		1


	//   ....[50]....
        /*0374*/ 	.word	0x00000630
        /*0378*/ 	.word	0x000000ff
        /*037c*/ 	.word	0x000380c8
        /*0380*/ 	.short	0x0100
        /*0382*/ 	.byte	0x08
	.zero		1


	//   ....[51]....
        /*0384*/ 	.word	0x00000640
        /*0388*/ 	.word	0x000000ff
        /*038c*/ 	.word	0x000381a8
        /*0390*/ 	.short	0x0100
        /*0392*/ 	.byte	0x08
	.zero		1


	//   ....[52]....
        /*0394*/ 	.word	0x00000650
        /*0398*/ 	.word	0x000000ff
        /*039c*/ 	.word	0x000380d0
        /*03a0*/ 	.short	0x0100
        /*03a2*/ 	.byte	0x08
	.zero		1


	//   ....[53]....
        /*03a4*/ 	.word	0x00000660
        /*03a8*/ 	.word	0x000000ff
        /*03ac*/ 	.word	0x000381b0
        /*03b0*/ 	.short	0x0100
        /*03b2*/ 	.byte	0x08
	.zero		1


	//   ....[54]....
        /*03b4*/ 	.word	0x00000670
        /*03b8*/ 	.word	0x000000ff
        /*03bc*/ 	.word	0x000380d8
        /*03c0*/ 	.short	0x0100
        /*03c2*/ 	.byte	0x08
	.zero		1


	//   ....[55]....
        /*03c4*/ 	.word	0x00000680
        /*03c8*/ 	.word	0x000000ff
        /*03cc*/ 	.word	0x000381b8
        /*03d0*/ 	.short	0x0100
        /*03d2*/ 	.byte	0x08
	.zero		1


	//   ....[56]....
        /*03d4*/ 	.word	0x00001240
        /*03d8*/ 	.word	0x00000008
        /*03dc*/ 	.word	0x00038000
        /*03e0*/ 	.short	0x010a
        /*03e2*/ 	.byte	0x3f
	.zero		1


	//   ....[57]....
        /*03e4*/ 	.word	0x00001500
        /*03e8*/ 	.word	0x0000000a
        /*03ec*/ 	.word	0x00038000
        /*03f0*/ 	.short	0x010a
        /*03f2*/ 	.byte	0x3f
	.zero		1


	//   ....[58]....
        /*03f4*/ 	.word	0x00001640
        /*03f8*/ 	.word	0x0000000a
        /*03fc*/ 	.word	0x00000000
        /*0400*/ 	.short	0x0101
        /*0402*/ 	.byte	0x3f
	.zero		1


	//   ....[59]....
        /*0404*/ 	.word	0x00001870
        /*0408*/ 	.word	0x00000004
        /*040c*/ 	.word	0x00000000
        /*0410*/ 	.short	0x0101
        /*0412*/ 	.byte	0x3f
	.zero		1


	//   ....[60]....
        /*0414*/ 	.word	0x0000a7f0
        /*0418*/ 	.word	0x00000011
        /*041c*/ 	.word	0x000380e0
        /*0420*/ 	.short	0x010a
        /*0422*/ 	.byte	0x3f
	.zero		1


	//   ....[61]....
        /*0424*/ 	.word	0x0000b000
        /*0428*/ 	.word	0x00000004
        /*042c*/ 	.word	0x00000000
        /*0430*/ 	.short	0x010a
        /*0432*/ 	.byte	0x3f
	.zero		1


	//   ....[62]....
        /*0434*/ 	.word	0x0000b0b0
        /*0438*/ 	.word	0x00000000
        /*043c*/ 	.word	0x00000000
        /*0440*/ 	.short	0x010a
        /*0442*/ 	.byte	0x3f
	.zero		1


	//   ....[63]....
        /*0444*/ 	.word	0x0000b160
        /*0448*/ 	.word	0x00000000
        /*044c*/ 	.word	0x00000000
        /*0450*/ 	.short	0x010a
        /*0452*/ 	.byte	0x3f
	.zero		1


	//   ....[64]....
        /*0454*/ 	.word	0x0000b210
        /*0458*/ 	.word	0x00000000
        /*045c*/ 	.word	0x00000000
        /*0460*/ 	.short	0x010a
        /*0462*/ 	.byte	0x3f
	.zero		1


	//   ....[65]....
        /*0464*/ 	.word	0x0000b2c0
        /*0468*/ 	.word	0x00000000
        /*046c*/ 	.word	0x00000000
        /*0470*/ 	.short	0x010a
        /*0472*/ 	.byte	0x3f
	.zero		1


	//   ....[66]....
        /*0474*/ 	.word	0x0000b370
        /*0478*/ 	.word	0x00000000
        /*047c*/ 	.word	0x00000000
        /*0480*/ 	.short	0x010a
        /*0482*/ 	.byte	0x3f
	.zero		1


	//   ....[67]....
        /*0484*/ 	.word	0x0000b420
        /*0488*/ 	.word	0x00000000
        /*048c*/ 	.word	0x00000000
        /*0490*/ 	.short	0x010a
        /*0492*/ 	.byte	0x3f
	.zero		1


	//   ....[68]....
        /*0494*/ 	.word	0x0000b4d0
        /*0498*/ 	.word	0x00000000
        /*049c*/ 	.word	0x00000000
        /*04a0*/ 	.short	0x010a
        /*04a2*/ 	.byte	0x3f
	.zero		1


	//   ....[69]....
        /*04a4*/ 	.word	0x0000b580
        /*04a8*/ 	.word	0x00000000
        /*04ac*/ 	.word	0x00000000
        /*04b0*/ 	.short	0x010a
        /*04b2*/ 	.byte	0x3f
	.zero		1


	//   ....[70]....
        /*04b4*/ 	.word	0x0000b630
        /*04b8*/ 	.word	0x00000000
        /*04bc*/ 	.word	0x00000000
        /*04c0*/ 	.short	0x010a
        /*04c2*/ 	.byte	0x3f
	.zero		1


	//   ....[71]....
        /*04c4*/ 	.word	0x0000b6e0
        /*04c8*/ 	.word	0x00000000
        /*04cc*/ 	.word	0x00000000
        /*04d0*/ 	.short	0x010a
        /*04d2*/ 	.byte	0x3f
	.zero		1


	//   ....[72]....
        /*04d4*/ 	.word	0x0000b790
        /*04d8*/ 	.word	0x00000000
        /*04dc*/ 	.word	0x00000000
        /*04e0*/ 	.short	0x010a
        /*04e2*/ 	.byte	0x3f
	.zero		1


	//   ....[73]....
        /*04e4*/ 	.word	0x0000b840
        /*04e8*/ 	.word	0x00000000
        /*04ec*/ 	.word	0x00000000
        /*04f0*/ 	.short	0x010a
        /*04f2*/ 	.byte	0x3f
	.zero		1


	//   ....[74]....
        /*04f4*/ 	.word	0x0000b8f0
        /*04f8*/ 	.word	0x00000000
        /*04fc*/ 	.word	0x00000000
        /*0500*/ 	.short	0x010a
        /*0502*/ 	.byte	0x3f
	.zero		1


	//   ....[75]....
        /*0504*/ 	.word	0x0000b9a0
        /*0508*/ 	.word	0x00000000
        /*050c*/ 	.word	0x00000000
        /*0510*/ 	.short	0x010a
        /*0512*/ 	.byte	0x3f
	.zero		1


	//   ....[76]....
        /*0514*/ 	.word	0x0000ba50
        /*0518*/ 	.word	0x00000000
        /*051c*/ 	.word	0x00000000
        /*0520*/ 	.short	0x010a
        /*0522*/ 	.byte	0x3f
	.zero		1


	//   ....[77]....
        /*0524*/ 	.word	0x0000bb00
        /*0528*/ 	.word	0x00000000
        /*052c*/ 	.word	0x00000000
        /*0530*/ 	.short	0x010a
        /*0532*/ 	.byte	0x3f
	.zero		1


	//   ....[78]....
        /*0534*/ 	.word	0x0000bbb0
        /*0538*/ 	.word	0x00000000
        /*053c*/ 	.word	0x00000000
        /*0540*/ 	.short	0x010a
        /*0542*/ 	.byte	0x3f
	.zero		1


	//   ....[79]....
        /*0544*/ 	.word	0x0000bc60
        /*0548*/ 	.word	0x00000000
        /*054c*/ 	.word	0x00000000
        /*0550*/ 	.short	0x010a
        /*0552*/ 	.byte	0x3f
	.zero		1


	//   ....[80]....
        /*0554*/ 	.word	0x0000bd10
        /*0558*/ 	.word	0x00000000
        /*055c*/ 	.word	0x00000000
        /*0560*/ 	.short	0x010a
        /*0562*/ 	.byte	0x3f
	.zero		1


	//   ....[81]....
        /*0564*/ 	.word	0x0000bdc0
        /*0568*/ 	.word	0x00000000
        /*056c*/ 	.word	0x00000000
        /*0570*/ 	.short	0x010a
        /*0572*/ 	.byte	0x3f
	.zero		1


	//   ....[82]....
        /*0574*/ 	.word	0x0000be70
        /*0578*/ 	.word	0x00000000
        /*057c*/ 	.word	0x00000000
        /*0580*/ 	.short	0x010a
        /*0582*/ 	.byte	0x3f
	.zero		1


	//   ....[83]....
        /*0584*/ 	.word	0x0000bf20
        /*0588*/ 	.word	0x00000000
        /*058c*/ 	.word	0x00000000
        /*0590*/ 	.short	0x010a
        /*0592*/ 	.byte	0x3f
	.zero		1


	//   ....[84]....
        /*0594*/ 	.word	0x0000bfd0
        /*0598*/ 	.word	0x00000000
        /*059c*/ 	.word	0x00000000
        /*05a0*/ 	.short	0x010a
        /*05a2*/ 	.byte	0x3f
	.zero		1


	//   ....[85]....
        /*05a4*/ 	.word	0x0000c080
        /*05a8*/ 	.word	0x00000000
        /*05ac*/ 	.word	0x00000000
        /*05b0*/ 	.short	0x010a
        /*05b2*/ 	.byte	0x3f
	.zero		1


	//   ....[86]....
        /*05b4*/ 	.word	0x0000c130
        /*05b8*/ 	.word	0x00000000
        /*05bc*/ 	.word	0x00000000
        /*05c0*/ 	.short	0x010a
        /*05c2*/ 	.byte	0x3f
	.zero		1


	//   ....[87]....
        /*05c4*/ 	.word	0x0000c1e0
        /*05c8*/ 	.word	0x00000000
        /*05cc*/ 	.word	0x00000000
        /*05d0*/ 	.short	0x010a
        /*05d2*/ 	.byte	0x3f
	.zero		1


	//   ....[88]....
        /*05d4*/ 	.word	0x0000c290
        /*05d8*/ 	.word	0x00000002
        /*05dc*/ 	.word	0x00000000
        /*05e0*/ 	.short	0x010a
        /*05e2*/ 	.byte	0x3f
	.zero		1


	//----- nvinfo : EIATTR_NUM_MBARRIERS
	.align		4
.L_26:
        /*05e4*/ 	.byte	0x03, 0x38
        /*05e6*/ 	.short	0x0038


	//----- nvinfo : EIATTR_EXIT_INSTR_OFFSETS
	.align		4
        /*05e8*/ 	.byte	0x04, 0x1c
        /*05ea*/ 	.short	(.L_28 - .L_27)


	//   ....[0]....
.L_27:
        /*05ec*/ 	.word	0x00000d70


	//   ....[1]....
        /*05f0*/ 	.word	0x000019c0


	//   ....[2]....
        /*05f4*/ 	.word	0x00008580


	//   ....[3]....
        /*05f8*/ 	.word	0x000085a0


	//   ....[4]....
        /*05fc*/ 	.word	0x0000a5e0


	//   ....[5]....
        /*0600*/ 	.word	0x0000a600


	//   ....[6]....
        /*0604*/ 	.word	0x0000a620


	//   ....[7]....
        /*0608*/ 	.word	0x0000aef0


	//   ....[8]....
        /*060c*/ 	.word	0x0000c2c0


	//----- nvinfo : EIATTR_MAX_THREADS
	.align		4
.L_28:
        /*0610*/ 	.byte	0x04, 0x05
        /*0612*/ 	.short	(.L_30 - .L_29)
.L_29:
        /*0614*/ 	.word	0x00000100
        /*0618*/ 	.word	0x00000001
        /*061c*/ 	.word	0x00000001


	//----- nvinfo : EIATTR_CRS_STACK_SIZE
	.align		4
.L_30:
        /*0620*/ 	.byte	0x04, 0x1e
        /*0622*/ 	.short	(.L_32 - .L_31)
.L_31:
        /*0624*/ 	.word	0x00000000


	//----- nvinfo : EIATTR_CBANK_PARAM_SIZE
	.align		4
.L_32:
        /*0628*/ 	.byte	0x03, 0x19
        /*062a*/ 	.short	0x0470


	//----- nvinfo : EIATTR_PARAM_CBANK
	.align		4
        /*062c*/ 	.byte	0x04, 0x0a
        /*062e*/ 	.short	(.L_34 - .L_33)
	.align		4
.L_33:
        /*0630*/ 	.word	index@(.nv.constant0._ZN7cutlass13device_kernelINS_4conv6kernel13ConvUniversalINS1_16ConvProblemShapeILNS1_8OperatorE0ELi3EEENS1_10collective14CollectiveConvINS1_46MainloopSm90TmaGmmaWarpSpecializedImplicitGemmILS5_0ELi28ELi3EN4cute5tupleIJNSA_1CILi2EEENSC_ILi1EEESE_EEENS1_36KernelImplicitTmaWarpSpecializedSm90ELi1EEENSB_IJNSC_ILi128EEESI_NSB_IJNSC_ILi32EEEEEEEEENS_12float_e4m3_tESM_NSA_8TiledMMAINSA_8MMA_AtomIJNSA_4SM904GMMA31MMA_64x128x32_F32E4M3E4M3_SS_TNILNSQ_7ScaleInE1ELSS_1EEEEEENSA_6LayoutINSB_IJSE_SE_SE_EEENSB_IJNSC_ILi0EEESX_SX_EEEEENSB_IJNSA_10UnderscoreES10_S10_EEEEENS7_6detail26Sm90ImplicitGemmTileTraitsINSA_20SM90_TMA_LOAD_IM2COLENSA_14ComposedLayoutINSA_7SwizzleILi1ELi4ELi3EEENSA_18smem_ptr_flag_bitsILi8EEENSV_INSB_IJNSB_IJNSC_ILi8EEENSC_ILi16EEEEEENSB_IJSJ_SE_EEENSB_IJSE_NSC_ILi28EEEEEEEEENSB_IJNSB_IJSJ_NSC_ILi256EEEEEENSB_IJSE_SX_EEENSB_IJSX_NSC_ILi4096EEEEEEEEEEEEEvEENS14_INSA_23SM90_TMA_LOAD_MULTICASTES1P_vEEEENS_8epilogue10collective6detail29Sm90TmaWarpSpecializedAdapterINS1V_15DefaultEpilogueISM_NSB_IJNSB_IJllllEEESE_SX_EEES20_NS1U_6thread17LinearCombinationISM_Li1EffLNS21_9ScaleType4KindE0ELNS_15FloatRoundStyleE2ESM_EENS_4gemm15EpilogueDefaultEEEEEvvEEEEvNT_6ParamsE)
        /*0634*/ 	.short	0x0210
        /*0636*/ 	.short	0x0470


	//----- nvinfo : EIATTR_SW_WAR
	.align		4
.L_34:
        /*0638*/ 	.byte	0x04, 0x36
        /*063a*/ 	.short	(.L_36 - .L_35)
.L_35:
        /*063c*/ 	.word	0x00000008
.L_36:


//--------------------- .nv.callgraph             --------------------------
	.section	.nv.callgraph,"",@"SHT_CUDA_CALLGRAPH"
	.align	4
	.sectionentsize	8
	.align		4
        /*0000*/ 	.word	0x00000000
	.align		4
        /*0004*/ 	.word	0xffffffff
	.align		4
        /*0008*/ 	.word	0x00000000
	.align		4
        /*000c*/ 	.word	0xfffffffe
	.align		4
        /*0010*/ 	.word	0x00000000
	.align		4
        /*0014*/ 	.word	0xfffffffd
	.align		4
        /*0018*/ 	.word	0x00000000
	.align		4
        /*001c*/ 	.word	0xfffffffc


//--------------------- .nv.constant4             --------------------------
	.section	.nv.constant4,"a",@progbits
	.align	8
	.align		8
.nv.constant4:
        /*0000*/ 	.dword	_ZN39_INTERNAL_7d2e13f4_4_k_cu_093cc3cb_29104cuda3std3__45__cpo5beginE
	.align		8
        /*0008*/ 	.dword	_ZN39_INTERNAL_7d2e13f4_4_k_cu_093cc3cb_29104cuda3std3__45__cpo3endE
	.align		8
        /*0010*/ 	.dword	_ZN39_INTERNAL_7d2e13f4_4_k_cu_093cc3cb_29104cuda3std3__45__cpo6cbeginE
	.align		8
        /*0018*/ 	.dword	_ZN39_INTERNAL_7d2e13f4_4_k_cu_093cc3cb_29104cuda3std3__45__cpo4cendE
	.align		8
        /*0020*/ 	.dword	_ZN39_INTERNAL_7d2e13f4_4_k_cu_093cc3cb_29104cuda3std3__441_GLOBAL__N__7d2e13f4_4_k_cu_093cc3cb_29106ignoreE
	.align		8
        /*0028*/ 	.dword	_ZN39_INTERNAL_7d2e13f4_4_k_cu_093cc3cb_29104cuda3std3__419piecewise_constructE
	.align		8
        /*0030*/ 	.dword	_ZN39_INTERNAL_7d2e13f4_4_k_cu_093cc3cb_29104cuda3std3__48in_placeE
	.align		8
        /*0038*/ 	.dword	_ZN39_INTERNAL_7d2e13f4_4_k_cu_093cc3cb_29104cuda3std6ranges3__45__cpo4swapE
	.align		8
        /*0040*/ 	.dword	_ZN39_INTERNAL_7d2e13f4_4_k_cu_093cc3cb_29104cuda3std6ranges3__45__cpo9iter_moveE
	.align		8
        /*0048*/ 	.dword	_ZN39_INTERNAL_7d2e13f4_4_k_cu_093cc3cb_29104cute7productE
	.align		8
        /*0050*/ 	.dword	_ZN39_INTERNAL_7d2e13f4_4_k_cu_093cc3cb_29104cute1_E


//--------------------- .text._ZN7cutlass13device_kernelINS_4conv6kernel13ConvUniversalINS1_16ConvProblemShapeILNS1_8OperatorE0ELi3EEENS1_10collective14CollectiveConvINS1_46MainloopSm90TmaGmmaWarpSpecializedImplicitGemmILS5_0ELi28ELi3EN4cute5tupleIJNSA_1CILi2EEENSC_ILi1EEESE_EEENS1_36KernelImplicitTmaWarpSpecializedSm90ELi1EEENSB_IJNSC_ILi128EEESI_NSB_IJNSC_ILi32EEEEEEEEENS_12float_e4m3_tESM_NSA_8TiledMMAINSA_8MMA_AtomIJNSA_4SM904GMMA31MMA_64x128x32_F32E4M3E4M3_SS_TNILNSQ_7ScaleInE1ELSS_1EEEEEENSA_6LayoutINSB_IJSE_SE_SE_EEENSB_IJNSC_ILi0EEESX_SX_EEEEENSB_IJNSA_10UnderscoreES10_S10_EEEEENS7_6detail26Sm90ImplicitGemmTileTraitsINSA_20SM90_TMA_LOAD_IM2COLENSA_14ComposedLayoutINSA_7SwizzleILi1ELi4ELi3EEENSA_18smem_ptr_flag_bitsILi8EEENSV_INSB_IJNSB_IJNSC_ILi8EEENSC_ILi16EEEEEENSB_IJSJ_SE_EEENSB_IJSE_NSC_ILi28EEEEEEEEENSB_IJNSB_IJSJ_NSC_ILi256EEEEEENSB_IJSE_SX_EEENSB_IJSX_NSC_ILi4096EEEEEEEEEEEEEvEENS14_INSA_23SM90_TMA_LOAD_MULTICASTES1P_vEEEENS_8epilogue10collective6detail29Sm90TmaWarpSpecializedAdapterINS1V_15DefaultEpilogueISM_NSB_IJNSB_IJllllEEESE_SX_EEES20_NS1U_6thread17LinearCombinationISM_Li1EffLNS21_9ScaleType4KindE0ELNS_15FloatRoundStyleE2ESM_EENS_4gemm15EpilogueDefaultEEEEEvvEEEEvNT_6ParamsE --------------------------
	.section	.text._ZN7cutlass13device_kernelINS_4conv6kernel13ConvUniversalINS1_16ConvProblemShapeILNS1_8OperatorE0ELi3EEENS1_10collective14CollectiveConvINS1_46MainloopSm90TmaGmmaWarpSpecializedImplicitGemmILS5_0ELi28ELi3EN4cute5tupleIJNSA_1CILi2EEENSC_ILi1EEESE_EEENS1_36KernelImplicitTmaWarpSpecializedSm90ELi1EEENSB_IJNSC_ILi128EEESI_NSB_IJNSC_ILi32EEEEEEEEENS_12float_e4m3_tESM_NSA_8TiledMMAINSA_8MMA_AtomIJNSA_4SM904GMMA31MMA_64x128x32_F32E4M3E4M3_SS_TNILNSQ_7ScaleInE1ELSS_1EEEEEENSA_6LayoutINSB_IJSE_SE_SE_EEENSB_IJNSC_ILi0EEESX_SX_EEEEENSB_IJNSA_10UnderscoreES10_S10_EEEEENS7_6detail26Sm90ImplicitGemmTileTraitsINSA_20SM90_TMA_LOAD_IM2COLENSA_14ComposedLayoutINSA_7SwizzleILi1ELi4ELi3EEENSA_18smem_ptr_flag_bitsILi8EEENSV_INSB_IJNSB_IJNSC_ILi8EEENSC_ILi16EEEEEENSB_IJSJ_SE_EEENSB_IJSE_NSC_ILi28EEEEEEEEENSB_IJNSB_IJSJ_NSC_ILi256EEEEEENSB_IJSE_SX_EEENSB_IJSX_NSC_ILi4096EEEEEEEEEEEEEvEENS14_INSA_23SM90_TMA_LOAD_MULTICASTES1P_vEEEENS_8epilogue10collective6detail29Sm90TmaWarpSpecializedAdapterINS1V_15DefaultEpilogueISM_NSB_IJNSB_IJllllEEESE_SX_EEES20_NS1U_6thread17LinearCombinationISM_Li1EffLNS21_9ScaleType4KindE0ELNS_15FloatRoundStyleE2ESM_EENS_4gemm15EpilogueDefaultEEEEEvvEEEEvNT_6ParamsE,"ax",@progbits
	.align	128
.text._ZN7cutlass13device_kernelINS_4conv6kernel13ConvUniversalINS1_16ConvProblemShapeILNS1_8OperatorE0ELi3EEENS1_10collective14CollectiveConvINS1_46MainloopSm90TmaGmmaWarpSpecializedImplicitGemmILS5_0ELi28ELi3EN4cute5tupleIJNSA_1CILi2EEENSC_ILi1EEESE_EEENS1_36KernelImplicitTmaWarpSpecializedSm90ELi1EEENSB_IJNSC_ILi128EEESI_NSB_IJNSC_ILi32EEEEEEEEENS_12float_e4m3_tESM_NSA_8TiledMMAINSA_8MMA_AtomIJNSA_4SM904GMMA31MMA_64x128x32_F32E4M3E4M3_SS_TNILNSQ_7ScaleInE1ELSS_1EEEEEENSA_6LayoutINSB_IJSE_SE_SE_EEENSB_IJNSC_ILi0EEESX_SX_EEEEENSB_IJNSA_10UnderscoreES10_S10_EEEEENS7_6detail26Sm90ImplicitGemmTileTraitsINSA_20SM90_TMA_LOAD_IM2COLENSA_14ComposedLayoutINSA_7SwizzleILi1ELi4ELi3EEENSA_18smem_ptr_flag_bitsILi8EEENSV_INSB_IJNSB_IJNSC_ILi8EEENSC_ILi16EEEEEENSB_IJSJ_SE_EEENSB_IJSE_NSC_ILi28EEEEEEEEENSB_IJNSB_IJSJ_NSC_ILi256EEEEEENSB_IJSE_SX_EEENSB_IJSX_NSC_ILi4096EEEEEEEEEEEEEvEENS14_INSA_23SM90_TMA_LOAD_MULTICASTES1P_vEEEENS_8epilogue10collective6detail29Sm90TmaWarpSpecializedAdapterINS1V_15DefaultEpilogueISM_NSB_IJNSB_IJllllEEESE_SX_EEES20_NS1U_6thread17LinearCombinationISM_Li1EffLNS21_9ScaleType4KindE0ELNS_15FloatRoundStyleE2ESM_EENS_4gemm15EpilogueDefaultEEEEEvvEEEEvNT_6ParamsE:
        .type           _ZN7cutlass13device_kernelINS_4conv6kernel13ConvUniversalINS1_16ConvProblemShapeILNS1_8OperatorE0ELi3EEENS1_10collective14CollectiveConvINS1_46MainloopSm90TmaGmmaWarpSpecializedImplicitGemmILS5_0ELi28ELi3EN4cute5tupleIJNSA_1CILi2EEENSC_ILi1EEESE_EEENS1_36KernelImplicitTmaWarpSpecializedSm90ELi1EEENSB_IJNSC_ILi128EEESI_NSB_IJNSC_ILi32EEEEEEEEENS_12float_e4m3_tESM_NSA_8TiledMMAINSA_8MMA_AtomIJNSA_4SM904GMMA31MMA_64x128x32_F32E4M3E4M3_SS_TNILNSQ_7ScaleInE1ELSS_1EEEEEENSA_6LayoutINSB_IJSE_SE_SE_EEENSB_IJNSC_ILi0EEESX_SX_EEEEENSB_IJNSA_10UnderscoreES10_S10_EEEEENS7_6detail26Sm90ImplicitGemmTileTraitsINSA_20SM90_TMA_LOAD_IM2COLENSA_14ComposedLayoutINSA_7SwizzleILi1ELi4ELi3EEENSA_18smem_ptr_flag_bitsILi8EEENSV_INSB_IJNSB_IJNSC_ILi8EEENSC_ILi16EEEEEENSB_IJSJ_SE_EEENSB_IJSE_NSC_ILi28EEEEEEEEENSB_IJNSB_IJSJ_NSC_ILi256EEEEEENSB_IJSE_SX_EEENSB_IJSX_NSC_ILi4096EEEEEEEEEEEEEvEENS14_INSA_23SM90_TMA_LOAD_MULTICASTES1P_vEEEENS_8epilogue10collective6detail29Sm90TmaWarpSpecializedAdapterINS1V_15DefaultEpilogueISM_NSB_IJNSB_IJllllEEESE_SX_EEES20_NS1U_6thread17LinearCombinationISM_Li1EffLNS21_9ScaleType4KindE0ELNS_15FloatRoundStyleE2ESM_EENS_4gemm15EpilogueDefaultEEEEEvvEEEEvNT_6ParamsE,@function
        .size           _ZN7cutlass13device_kernelINS_4conv6kernel13ConvUniversalINS1_16ConvProblemShapeILNS1_8OperatorE0ELi3EEENS1_10collective14CollectiveConvINS1_46MainloopSm90TmaGmmaWarpSpecializedImplicitGemmILS5_0ELi28ELi3EN4cute5tupleIJNSA_1CILi2EEENSC_ILi1EEESE_EEENS1_36KernelImplicitTmaWarpSpecializedSm90ELi1EEENSB_IJNSC_ILi128EEESI_NSB_IJNSC_ILi32EEEEEEEEENS_12float_e4m3_tESM_NSA_8TiledMMAINSA_8MMA_AtomIJNSA_4SM904GMMA31MMA_64x128x32_F32E4M3E4M3_SS_TNILNSQ_7ScaleInE1ELSS_1EEEEEENSA_6LayoutINSB_IJSE_SE_SE_EEENSB_IJNSC_ILi0EEESX_SX_EEEEENSB_IJNSA_10UnderscoreES10_S10_EEEEENS7_6detail26Sm90ImplicitGemmTileTraitsINSA_20SM90_TMA_LOAD_IM2COLENSA_14ComposedLayoutINSA_7SwizzleILi1ELi4ELi3EEENSA_18smem_ptr_flag_bitsILi8EEENSV_INSB_IJNSB_IJNSC_ILi8EEENSC_ILi16EEEEEENSB_IJSJ_SE_EEENSB_IJSE_NSC_ILi28EEEEEEEEENSB_IJNSB_IJSJ_NSC_ILi256EEEEEENSB_IJSE_SX_EEENSB_IJSX_NSC_ILi4096EEEEEEEEEEEEEvEENS14_INSA_23SM90_TMA_LOAD_MULTICASTES1P_vEEEENS_8epilogue10collective6detail29Sm90TmaWarpSpecializedAdapterINS1V_15DefaultEpilogueISM_NSB_IJNSB_IJllllEEESE_SX_EEES20_NS1U_6thread17LinearCombinationISM_Li1EffLNS21_9ScaleType4KindE0ELNS_15FloatRoundStyleE2ESM_EENS_4gemm15EpilogueDefaultEEEEEvvEEEEvNT_6ParamsE,(.L_x_320 - _ZN7cutlass13device_kernelINS_4conv6kernel13ConvUniversalINS1_16ConvProblemShapeILNS1_8OperatorE0ELi3EEENS1_10collective14CollectiveConvINS1_46MainloopSm90TmaGmmaWarpSpecializedImplicitGemmILS5_0ELi28ELi3EN4cute5tupleIJNSA_1CILi2EEENSC_ILi1EEESE_EEENS1_36KernelImplicitTmaWarpSpecializedSm90ELi1EEENSB_IJNSC_ILi128EEESI_NSB_IJNSC_ILi32EEEEEEEEENS_12float_e4m3_tESM_NSA_8TiledMMAINSA_8MMA_AtomIJNSA_4SM904GMMA31MMA_64x128x32_F32E4M3E4M3_SS_TNILNSQ_7ScaleInE1ELSS_1EEEEEENSA_6LayoutINSB_IJSE_SE_SE_EEENSB_IJNSC_ILi0EEESX_SX_EEEEENSB_IJNSA_10UnderscoreES10_S10_EEEEENS7_6detail26Sm90ImplicitGemmTileTraitsINSA_20SM90_TMA_LOAD_IM2COLENSA_14ComposedLayoutINSA_7SwizzleILi1ELi4ELi3EEENSA_18smem_ptr_flag_bitsILi8EEENSV_INSB_IJNSB_IJNSC_ILi8EEENSC_ILi16EEEEEENSB_IJSJ_SE_EEENSB_IJSE_NSC_ILi28EEEEEEEEENSB_IJNSB_IJSJ_NSC_ILi256EEEEEENSB_IJSE_SX_EEENSB_IJSX_NSC_ILi4096EEEEEEEEEEEEEvEENS14_INSA_23SM90_TMA_LOAD_MULTICASTES1P_vEEEENS_8epilogue10collective6detail29Sm90TmaWarpSpecializedAdapterINS1V_15DefaultEpilogueISM_NSB_IJNSB_IJllllEEESE_SX_EEES20_NS1U_6thread17LinearCombinationISM_Li1EffLNS21_9ScaleType4KindE0ELNS_15FloatRoundStyleE2ESM_EENS_4gemm15EpilogueDefaultEEEEEvvEEEEvNT_6ParamsE)
        .other          _ZN7cutlass13device_kernelINS_4conv6kernel13ConvUniversalINS1_16ConvProblemShapeILNS1_8OperatorE0ELi3EEENS1_10collective14CollectiveConvINS1_46MainloopSm90TmaGmmaWarpSpecializedImplicitGemmILS5_0ELi28ELi3EN4cute5tupleIJNSA_1CILi2EEENSC_ILi1EEESE_EEENS1_36KernelImplicitTmaWarpSpecializedSm90ELi1EEENSB_IJNSC_ILi128EEESI_NSB_IJNSC_ILi32EEEEEEEEENS_12float_e4m3_tESM_NSA_8TiledMMAINSA_8MMA_AtomIJNSA_4SM904GMMA31MMA_64x128x32_F32E4M3E4M3_SS_TNILNSQ_7ScaleInE1ELSS_1EEEEEENSA_6LayoutINSB_IJSE_SE_SE_EEENSB_IJNSC_ILi0EEESX_SX_EEEEENSB_IJNSA_10UnderscoreES10_S10_EEEEENS7_6detail26Sm90ImplicitGemmTileTraitsINSA_20SM90_TMA_LOAD_IM2COLENSA_14ComposedLayoutINSA_7SwizzleILi1ELi4ELi3EEENSA_18smem_ptr_flag_bitsILi8EEENSV_INSB_IJNSB_IJNSC_ILi8EEENSC_ILi16EEEEEENSB_IJSJ_SE_EEENSB_IJSE_NSC_ILi28EEEEEEEEENSB_IJNSB_IJSJ_NSC_ILi256EEEEEENSB_IJSE_SX_EEENSB_IJSX_NSC_ILi4096EEEEEEEEEEEEEvEENS14_INSA_23SM90_TMA_LOAD_MULTICASTES1P_vEEEENS_8epilogue10collective6detail29Sm90TmaWarpSpecializedAdapterINS1V_15DefaultEpilogueISM_NSB_IJNSB_IJllllEEESE_SX_EEES20_NS1U_6thread17LinearCombinationISM_Li1EffLNS21_9ScaleType4KindE0ELNS_15FloatRoundStyleE2ESM_EENS_4gemm15EpilogueDefaultEEEEEvvEEEEvNT_6ParamsE,@"STO_CUDA_ENTRY STV_DEFAULT"
_ZN7cutlass13device_kernelINS_4conv6kernel13ConvUniversalINS1_16ConvProblemShapeILNS1_8OperatorE0ELi3EEENS1_10collective14CollectiveConvINS1_46MainloopSm90TmaGmmaWarpSpecializedImplicitGemmILS5_0ELi28ELi3EN4cute5tupleIJNSA_1CILi2EEENSC_ILi1EEESE_EEENS1_36KernelImplicitTmaWarpSpecializedSm90ELi1EEENSB_IJNSC_ILi128EEESI_NSB_IJNSC_ILi32EEEEEEEEENS_12float_e4m3_tESM_NSA_8TiledMMAINSA_8MMA_AtomIJNSA_4SM904GMMA31MMA_64x128x32_F32E4M3E4M3_SS_TNILNSQ_7ScaleInE1ELSS_1EEEEEENSA_6LayoutINSB_IJSE_SE_SE_EEENSB_IJNSC_ILi0EEESX_SX_EEEEENSB_IJNSA_10UnderscoreES10_S10_EEEEENS7_6detail26Sm90ImplicitGemmTileTraitsINSA_20SM90_TMA_LOAD_IM2COLENSA_14ComposedLayoutINSA_7SwizzleILi1ELi4ELi3EEENSA_18smem_ptr_flag_bitsILi8EEENSV_INSB_IJNSB_IJNSC_ILi8EEENSC_ILi16EEEEEENSB_IJSJ_SE_EEENSB_IJSE_NSC_ILi28EEEEEEEEENSB_IJNSB_IJSJ_NSC_ILi256EEEEEENSB_IJSE_SX_EEENSB_IJSX_NSC_ILi4096EEEEEEEEEEEEEvEENS14_INSA_23SM90_TMA_LOAD_MULTICASTES1P_vEEEENS_8epilogue10collective6detail29Sm90TmaWarpSpecializedAdapterINS1V_15DefaultEpilogueISM_NSB_IJNSB_IJllllEEESE_SX_EEES20_NS1U_6thread17LinearCombinationISM_Li1EffLNS21_9ScaleType4KindE0ELNS_15FloatRoundStyleE2ESM_EENS_4gemm15EpilogueDefaultEEEEEvvEEEEvNT_6ParamsE:
[----:B------:R-:W-:Y:S01]  /*0000*/  LDC R1, c[0x0][0x28] ;  /* 0x00000a00ff017b82 */ /* 0x000fe20000000800 */
[----:B------:R-:W0:Y:S01]  /*0010*/  S2R R11, SR_TID.X ;  /* 0x00000000000b7919 */ /* 0x000e220000002100 */
[----:B------:R-:W-:Y:S01]  /*0020*/  ELECT P0, URZ, PT ;  /* 0x00000000003f782f */ /* 0x000fe20003800000 */
[----:B------:R-:W-:Y:S01]  /*0030*/  BSSY B0, `(.L_x_0) ;  /* 0x0000010000007945 */ /* 0x000fe20003800000 */
[----:B------:R-:W1:Y:S01]  /*0040*/  S2R R12, SR_CTAID.X ;  /* 0x00000000000c7919 */ /* 0x000e620000002500 */
[--C-:B0-----:R-:W-:Y:S02]  /*0050*/  SHF.R.U32.HI R0, RZ, 0x5, R11.reuse ;  /* 0x00000005ff007819 */ /* 0x101fe4000001160b */
[----:B------:R-:W-:-:S03]  /*0060*/  SHF.R.U32.HI R3, RZ, 0x7, R11 ;  /* 0x00000007ff037819 */ /* 0x000fc6000001160b */
[----:B------:R-:W0:Y:S04]  /*0070*/  SHFL.IDX PT, R2, R0, RZ, 0x1f ;  /* 0x00001fff00027589 */ /* 0x000e2800000e0000 */
[----:B------:R2:W3:Y:S01]  /*0080*/  SHFL.IDX PT, R10, R3, RZ, 0x1f ;  /* 0x00001fff030a7589 */ /* 0x0004e200000e0000 */
[----:B0-----:R-:W-:-:S13]  /*0090*/  ISETP.NE.OR P0, PT, R2, RZ, !P0 ;  /* 0x000000ff0200720c */ /* 0x001fda0004705670 */
[----:B-123--:R-:W-:Y:S05]  /*00a0*/  @P0 BRA `(.L_x_1) ;  /* 0x0000000000200947 */ /* 0x00efea0003800000 */
[----:B------:R-:W-:Y:S02]  /*00b0*/  ULDC.64 UR4, c[0x0][0x198] ;  /* 0x0000660000047ab9 */ /* 0x000fe40000000a00 */
[----:B------:R-:W-:Y:S02]  /*00c0*/  UIADD3 UR6, UP0, UR4, 0xf0, URZ ;  /* 0x000000f004067890 */ /* 0x000fe4000ff1e03f */
[----:B------:R-:W-:Y:S02]  /*00d0*/  UIADD3 UR4, UP1, UR4, 0x270, URZ ;  /* 0x0000027004047890 */ /* 0x000fe4000ff3e03f */
[----:B------:R-:W-:Y:S02]  /*00e0*/  UIADD3.X UR7, URZ, UR5, URZ, UP0, !UPT ;  /* 0x000000053f077290 */ /* 0x000fe400087fe43f */
[----:B------:R-:W-:-:S07]  /*00f0*/  UIADD3.X UR5, URZ, UR5, URZ, UP1, !UPT ;  /* 0x000000053f057290 */ /* 0x000fce0008ffe43f */
[----:B------:R0:W-:Y:S02]  /*0100*/  UTMACCTL.PF [UR6] ;  /* 0x00000000060079b9 */ /* 0x0001e40008040000 */
[----:B------:R0:W-:Y:S02]  /*0110*/  UTMACCTL.PF [UR4] ;  /* 0x00000000040079b9 */ /* 0x0001e40008040000 */
[----:B0-----:R-:W-:Y:S01]  /*0120*/  NOP ;  /* 0x0000000000007918 */ /* 0x001fe20000000000 */
.L_x_1:
[----:B------:R-:W-:Y:S05]  /*0130*/  BSYNC B0 ;  /* 0x0000000000007941 */ /* 0x000fea0003800000 */
.L_x_0:
[----:B------:R-:W0:Y:S01]  /*0140*/  SHFL.IDX PT, R0, R0, RZ, 0x1f ;  /* 0x00001fff00007589 */ /* 0x000e2200000e0000 */
[----:B------:R-:W-:Y:S02]  /*0150*/  SHF.R.S32.HI R4, RZ, 0x1f, R11 ;  /* 0x0000001fff047819 */ /* 0x000fe4000001140b */
[----:B------:R-:W-:Y:S01]  /*0160*/  I2FP.F32.U32 R6, R12 ;  /* 0x0000000c00067245 */ /* 0x000fe20000201000 */
[----:B------:R-:W1:Y:S01]  /*0170*/  S2R R13, SR_CTAID.Y ;  /* 0x00000000000d7919 */ /* 0x000e620000002600 */
[----:B------:R-:W-:-:S04]  /*0180*/  LEA.HI R4, R4, R11, RZ, 0x7 ;  /* 0x0000000b04047211 */ /* 0x000fc800078f38ff */
[----:B------:R-:W-:-:S05]  /*0190*/  LOP3.LUT R4, R4, 0xffffff80, RZ, 0xc0, !PT ;  /* 0xffffff8004047812 */ /* 0x000fca00078ec0ff */
[----:B------:R-:W-:-:S05]  /*01a0*/  IMAD.IADD R14, R11, 0x1, -R4 ;  /* 0x000000010b0e7824 */ /* 0x000fca00078e0a04 */
[----:B------:R-:W-:-:S04]  /*01b0*/  SHF.R.S32.HI R3, RZ, 0x1f, R14 ;  /* 0x0000001fff037819 */ /* 0x000fc8000001140e */
[----:B------:R-:W-:Y:S02]  /*01c0*/  LEA.HI R3, R3, R14, RZ, 0x3 ;  /* 0x0000000e03037211 */ /* 0x000fe400078f18ff */
[----:B0-----:R-:W-:Y:S02]  /*01d0*/  ISETP.NE.AND P0, PT, R0, RZ, PT ;  /* 0x000000ff0000720c */ /* 0x001fe40003f05270 */
[--C-:B------:R-:W-:Y:S02]  /*01e0*/  SHF.R.S32.HI R4, RZ, 0x3, R3.reuse ;  /* 0x00000003ff047819 */ /* 0x100fe40000011403 */
[----:B------:R-:W-:Y:S02]  /*01f0*/  SHF.R.S32.HI R3, RZ, 0x1f, R3 ;  /* 0x0000001fff037819 */ /* 0x000fe40000011403 */
[----:B------:R-:W-:-:S07]  /*0200*/  SHF.R.S32.HI R5, RZ, 0x1f, R0 ;  /* 0x0000001fff057819 */ /* 0x000fce0000011400 */
[----:B-1----:R-:W-:Y:S05]  /*0210*/  @P0 BRA `(.L_x_2) ;  /* 0x0000000400240947 */ /* 0x002fea0003800000 */
[----:B------:R-:W-:Y:S01]  /*0220*/  ELECT P0, URZ, PT ;  /* 0x00000000003f782f */ /* 0x000fe20003800000 */
[----:B------:R-:W-:-:S12]  /*0230*/  BSSY B0, `(.L_x_2) ;  /* 0x0000047000007945 */ /* 0x000fd80003800000 */
[----:B------:R-:W-:Y:S05]  /*0240*/  @!P0 BRA `(.L_x_3) ;  /* 0x0000000400148947 */ /* 0x000fea0003800000 */
[----:B------:R-:W0:Y:S01]  /*0250*/  S2UR UR8, SR_CgaCtaId ;  /* 0x00000000000879c3 */ /* 0x000e220000008800 */
[----:B------:R-:W-:Y:S01]  /*0260*/  UMOV UR4, 0x400 ;  /* 0x0000040000047882 */ /* 0x000fe20000000000 */
[----:B------:R-:W-:Y:S01]  /*0270*/  UMOV UR5, 0x1 ;  /* 0x0000000100057882 */ /* 0x000fe20000000000 */
[----:B------:R-:W-:Y:S02]  /*0280*/  UMOV UR6, 0x2 ;  /* 0x0000000200067882 */ /* 0x000fe40000000000 */
[----:B------:R-:W-:-:S04]  /*0290*/  UIADD3 UR6, -UR6, 0x100000, URZ ;  /* 0x0010000006067890 */ /* 0x000fc8000fffe13f */
[----:B------:R-:W-:Y:S02]  /*02a0*/  USHF.L.U32 UR7, UR6, 0xb, URZ ;  /* 0x0000000b06077899 */ /* 0x000fe4000800063f */
[----:B------:R-:W-:Y:S02]  /*02b0*/  USHF.L.U32 UR6, UR6, 0x1, URZ ;  /* 0x0000000106067899 */ /* 0x000fe4000800063f */
[----:B0-----:R-:W-:Y:S02]  /*02c0*/  ULEA UR8, UR8, UR4, 0x18 ;  /* 0x0000000408087291 */ /* 0x001fe4000f8ec03f */
[----:B------:R-:W-:-:S04]  /*02d0*/  UIADD3 UR4, -UR5, 0x100000, URZ ;  /* 0x0010000005047890 */ /* 0x000fc8000fffe13f */
[----:B------:R-:W-:Y:S02]  /*02e0*/  USHF.L.U32 UR5, UR4, 0xb, URZ ;  /* 0x0000000b04057899 */ /* 0x000fe4000800063f */
[----:B------:R-:W-:Y:S01]  /*02f0*/  USHF.L.U32 UR4, UR4, 0x1, URZ ;  /* 0x0000000104047899 */ /* 0x000fe2000800063f */
[----:B------:R-:W0:Y:S11]  /*0300*/  FENCE.VIEW.ASYNC.S ;  /* 0x00000000000073c6 */ /* 0x000e360000000000 */
[----:B0-----:R0:W1:Y:S01]  /*0310*/  SYNCS.EXCH.64 URZ, [UR8+0x38000], UR4 ;  /* 0x03800004083f75b2 */ /* 0x0010620008000100 */
[----:B------:R0:W2:Y:S01]  /*0320*/  SYNCS.EXCH.64 URZ, [UR8+0x380e0], UR6 ;  /* 0x0380e006083f75b2 */ /* 0x0000a20008000100 */
[----:B------:R0:W3:Y:S01]  /*0330*/  SYNCS.EXCH.64 URZ, [UR8+0x38008], UR4 ;  /* 0x03800804083f75b2 */ /* 0x0000e20008000100 */
[----:B------:R0:W4:Y:S01]  /*0340*/  SYNCS.EXCH.64 URZ, [UR8+0x380e8], UR6 ;  /* 0x0380e806083f75b2 */ /* 0x0001220008000100 */
[----:B------:R0:W0:Y:S01]  /*0350*/  SYNCS.EXCH.64 URZ, [UR8+0x38010], UR4 ;  /* 0x03801004083f75b2 */ /* 0x0000220008000100 */
        /* <DEDUP_REMOVED lines=51> */
[----:B-1234-:R-:W-:Y:S01]  /*0690*/  NOP ;  /* 0x0000000000007918 */ /* 0x01efe20000000000 */
.L_x_3:
[----:B0-----:R-:W-:Y:S05]  /*06a0*/  BSYNC B0 ;  /* 0x0000000000007941 */ /* 0x001fea0003800000 */
.L_x_2:
[----:B------:R-:W-:Y:S01]  /*06b0*/  ULDC UR4, c[0x0][0x150] ;  /* 0x0000540000047ab9 */ /* 0x000fe20000000800 */
[----:B------:R-:W-:Y:S01]  /*06c0*/  LEA.HI R3, R3, R4, RZ, 0x2 ;  /* 0x0000000403037211 */ /* 0x000fe200078f10ff */
[----:B------:R-:W-:Y:S01]  /*06d0*/  FMUL R6, R6, UR4 ;  /* 0x0000000406067c20 */ /* 0x000fe20008400000 */
[----:B------:R-:W-:Y:S01]  /*06e0*/  LEA.HI R5, R5, R0, RZ, 0x2 ;  /* 0x0000000005057211 */ /* 0x000fe200078f10ff */
[----:B------:R-:W-:Y:S01]  /*06f0*/  ULDC UR4, c[0x0][0x154] ;  /* 0x0000550000047ab9 */ /* 0x000fe20000000800 */
[----:B------:R-:W-:Y:S01]  /*0700*/  LOP3.LUT R3, R3, 0xfffffffc, RZ, 0xc0, !PT ;  /* 0xfffffffc03037812 */ /* 0x000fe200078ec0ff */
[----:B------:R-:W0:Y:S01]  /*0710*/  LDC R8, c[0x0][0x140] ;  /* 0x00005000ff087b82 */ /* 0x000e220000000800 */
[----:B------:R-:W-:Y:S01]  /*0720*/  LOP3.LUT R5, R5, 0x3ffffffc, RZ, 0xc0, !PT ;  /* 0x3ffffffc05057812 */ /* 0x000fe200078ec0ff */
[----:B------:R-:W1:Y:S01]  /*0730*/  F2I.U32.TRUNC.NTZ R6, R6 ;  /* 0x0000000600067305 */ /* 0x000e62000020f000 */
[----:B------:R-:W-:Y:S01]  /*0740*/  LOP3.LUT P0, RZ, R14, 0x7, RZ, 0xc0, !PT ;  /* 0x000000070eff7812 */ /* 0x000fe2000780c0ff */
[----:B------:R-:W-:Y:S01]  /*0750*/  IMAD.IADD R3, R4, 0x1, -R3 ;  /* 0x0000000104037824 */ /* 0x000fe200078e0a03 */
[----:B------:R-:W-:Y:S01]  /*0760*/  ISETP.NE.AND P3, PT, R10, 0x1, PT ;  /* 0x000000010a00780c */ /* 0x000fe20003f65270 */
[----:B------:R-:W-:Y:S01]  /*0770*/  IMAD.IADD R0, R0, 0x1, -R5 ;  /* 0x0000000100007824 */ /* 0x000fe200078e0a05 */
[----:B------:R-:W-:Y:S01]  /*0780*/  I2FP.F32.U32 R5, R13 ;  /* 0x0000000d00057245 */ /* 0x000fe20000201000 */
[----:B------:R-:W-:Y:S01]  /*0790*/  NOP ;  /* 0x0000000000007918 */ /* 0x000fe20000000000 */
[----:B------:R-:W-:Y:S01]  /*07a0*/  NOP ;  /* 0x0000000000007918 */ /* 0x000fe20000000000 */
[----:B------:R-:W-:-:S02]  /*07b0*/  IMAD R4, R0, 0x4, R3 ;  /* 0x0000000400047824 */ /* 0x000fc400078e0203 */
[----:B------:R-:W-:Y:S01]  /*07c0*/  FMUL R7, R5, UR4 ;  /* 0x0000000405077c20 */ /* 0x000fe20008400000 */
[----:B------:R-:W-:Y:S02]  /*07d0*/  ULDC UR4, c[0x0][0x144] ;  /* 0x0000510000047ab9 */ /* 0x000fe40000000800 */
[----:B------:R-:W-:Y:S01]  /*07e0*/  LEA.HI R0, R4, R4, RZ, 0x1 ;  /* 0x0000000404007211 */ /* 0x000fe200078f08ff */
[----:B-1----:R-:W-:Y:S02]  /*07f0*/  IMAD.MOV R5, RZ, RZ, -R6 ;  /* 0x000000ffff057224 */ /* 0x002fe400078e0a06 */
[----:B------:R-:W1:Y:S01]  /*0800*/  F2I.U32.TRUNC.NTZ R7, R7 ;  /* 0x0000000700077305 */ /* 0x000e62000020f000 */
[----:B------:R-:W-:Y:S01]  /*0810*/  LOP3.LUT R3, R0, 0xfffffffe, RZ, 0xc0, !PT ;  /* 0xfffffffe00037812 */ /* 0x000fe200078ec0ff */
[----:B------:R-:W-:Y:S02]  /*0820*/  IMAD.MOV.U32 R6, RZ, RZ, 0x1 ;  /* 0x00000001ff067424 */ /* 0x000fe400078e00ff */
[----:B------:R-:W-:Y:S01]  /*0830*/  IMAD R0, R5, UR4, R12 ;  /* 0x0000000405007c24 */ /* 0x000fe2000f8e020c */
[----:B------:R-:W-:Y:S01]  /*0840*/  ULDC UR4, c[0x0][0x148] ;  /* 0x0000520000047ab9 */ /* 0x000fe20000000800 */
[----:B------:R-:W-:Y:S01]  /*0850*/  IMAD.IADD R3, R4, 0x1, -R3 ;  /* 0x0000000104037824 */ /* 0x000fe200078e0a03 */
[----:B0-----:R-:W-:Y:S01]  /*0860*/  ISETP.EQ.U32.AND P1, PT, R8, 0x1, PT ;  /* 0x000000010800780c */ /* 0x001fe20003f22070 */
[----:B------:R-:W-:-:S03]  /*0870*/  IMAD.SHL.U32 R5, R4, 0x4, RZ ;  /* 0x0000000404057824 */ /* 0x000fc600078e00ff */
[----:B------:R-:W-:Y:S02]  /*0880*/  ISETP.NE.AND P4, PT, R3, R0, PT ;  /* 0x000000000300720c */ /* 0x000fe40003f85270 */
[----:B------:R-:W-:-:S04]  /*0890*/  SHF.R.S32.HI R3, RZ, 0x1f, R2 ;  /* 0x0000001fff037819 */ /* 0x000fc80000011402 */
[----:B------:R-:W-:Y:S02]  /*08a0*/  LEA.HI R0, R3, R2, RZ, 0x2 ;  /* 0x0000000203007211 */ /* 0x000fe400078f10ff */
[----:B------:R-:W-:Y:S01]  /*08b0*/  LOP3.LUT R3, R4, 0xc, R5, 0x78, !PT ;  /* 0x0000000c04037812 */ /* 0x000fe200078e7805 */
[----:B-1----:R-:W-:Y:S01]  /*08c0*/  IMAD.MOV R4, RZ, RZ, -R7 ;  /* 0x000000ffff047224 */ /* 0x002fe200078e0a07 */
[----:B------:R-:W-:Y:S02]  /*08d0*/  LOP3.LUT R5, R0, 0xfffffffc, RZ, 0xc0, !PT ;  /* 0xfffffffc00057812 */ /* 0x000fe400078ec0ff */
[C---:B------:R-:W-:Y:S01]  /*08e0*/  ISETP.LT.U32.AND P0, PT, R3.reuse, 0x2, !P0 ;  /* 0x000000020300780c */ /* 0x040fe20004701070 */
[----:B------:R-:W-:Y:S01]  /*08f0*/  IMAD R9, R4, UR4, R13 ;  /* 0x0000000404097c24 */ /* 0x000fe2000f8e020d */
[----:B------:R-:W-:Y:S01]  /*0900*/  @P4 LEA.HI R0, R3, R3, RZ, 0x1 ;  /* 0x0000000303004211 */ /* 0x000fe200078f08ff */
[----:B------:R-:W-:Y:S01]  /*0910*/  IMAD.IADD R7, R2, 0x1, -R5 ;  /* 0x0000000102077824 */ /* 0x000fe200078e0a05 */
[----:B------:R-:W-:-:S02]  /*0920*/  SEL R5, RZ, 0x1, !P0 ;  /* 0x00000001ff057807 */ /* 0x000fc40004000000 */
[----:B------:R-:W-:Y:S02]  /*0930*/  @P4 SHF.R.S32.HI R0, RZ, 0x1, R0 ;  /* 0x00000001ff004819 */ /* 0x000fe40000011400 */
[----:B------:R-:W-:Y:S02]  /*0940*/  LOP3.LUT P2, RZ, R10, R7, RZ, 0xfc, !PT ;  /* 0x000000070aff7212 */ /* 0x000fe4000784fcff */
[----:B------:R-:W-:Y:S02]  /*0950*/  @P4 ISETP.NE.AND P5, PT, R0, R9, PT ;  /* 0x000000090000420c */ /* 0x000fe40003fa5270 */
[----:B------:R-:W-:Y:S02]  /*0960*/  SEL R4, RZ, 0x1, P2 ;  /* 0x00000001ff047807 */ /* 0x000fe40001000000 */
[----:B------:R-:W-:Y:S02]  /*0970*/  @P4 SEL R6, RZ, 0x1, P5 ;  /* 0x00000001ff064807 */ /* 0x000fe40002800000 */
[----:B------:R-:W-:-:S02]  /*0980*/  SEL R4, R4, 0x2, P3 ;  /* 0x0000000204047807 */ /* 0x000fc40001800000 */
[----:B------:R-:W-:Y:S01]  /*0990*/  LOP3.LUT R6, R6, R5, RZ, 0xc0, !PT ;  /* 0x0000000506067212 */ /* 0x000fe200078ec0ff */
[----:B------:R-:W-:Y:S06]  /*09a0*/  @!P1 BRA `(.L_x_4) ;  /* 0x0000000000089947 */ /* 0x000fec0003800000 */
[----:B------:R-:W-:Y:S01]  /*09b0*/  UCGABAR_ARV ;  /* 0x00000000000079c7 */ /* 0x000fe20008000000 */
[----:B------:R-:W-:Y:S05]  /*09c0*/  BRA `(.L_x_5) ;  /* 0x0000000000047947 */ /* 0x000fea0003800000 */
.L_x_4:
[----:B------:R-:W-:Y:S01]  /*09d0*/  NOP ;  /* 0x0000000000007918 */ /* 0x000fe20000000000 */
.L_x_5:
[----:B------:R-:W-:Y:S01]  /*09e0*/  ULDC.64 UR4, c[0x0][0x618] ;  /* 0x0001860000047ab9 */ /* 0x000fe20000000a00 */
[----:B------:R-:W-:Y:S01]  /*09f0*/  ULDC.64 UR12, c[0x0][0x208] ;  /* 0x00008200000c7ab9 */ /* 0x000fe20000000a00 */
[----:B------:R-:W-:-:S04]  /*0a00*/  ISETP.NE.U32.AND P0, PT, RZ, UR4, PT ;  /* 0x00000004ff007c0c */ /* 0x000fc8000bf05070 */
[----:B------:R-:W-:-:S13]  /*0a10*/  ISETP.NE.AND.EX P0, PT, RZ, UR5, PT, P0 ;  /* 0x00000005ff007c0c */ /* 0x000fda000bf05300 */
[----:B------:R-:W-:Y:S05]  /*0a20*/  @!P0 BRA `(.L_x_6) ;  /* 0x00000000001c8947 */ /* 0x000fea0003800000 */
[----:B------:R-:W0:Y:S02]  /*0a30*/  LDC.64 R8, c[0x0][0x618] ;  /* 0x00018600ff087b82 */ /* 0x000e240000000a00 */
[----:B0-----:R-:W2:Y:S02]  /*0a40*/  LDG.E.64 R8, desc[UR12][R8.64] ;  /* 0x0000000c08087981 */ /* 0x001ea4000c1e1b00 */
[----:B--2---:R-:W-:-:S04]  /*0a50*/  ISETP.NE.U32.AND P0, PT, R8, RZ, PT ;  /* 0x000000ff0800720c */ /* 0x004fc80003f05070 */
[----:B------:R-:W-:-:S13]  /*0a60*/  ISETP.NE.AND.EX P0, PT, R9, RZ, PT, P0 ;  /* 0x000000ff0900720c */ /* 0x000fda0003f05300 */
[----:B------:R-:W-:Y:S05]  /*0a70*/  @!P0 BRA `(.L_x_6) ;  /* 0x0000000000088947 */ /* 0x000fea0003800000 */
[----:B------:R0:W5:Y:S01]  /*0a80*/  LD.E R0, desc[UR12][R8.64] ;  /* 0x0000000c08007980 */ /* 0x000162000c101900 */
[----:B------:R-:W-:Y:S05]  /*0a90*/  BRA `(.L_x_7) ;  /* 0x0000000000207947 */ /* 0x000fea0003800000 */
.L_x_6:
[----:B------:R-:W-:Y:S02]  /*0aa0*/  ULDC.64 UR4, c[0x0][0x608] ;  /* 0x0001820000047ab9 */ /* 0x000fe40000000a00 */
[----:B------:R-:W-:-:S04]  /*0ab0*/  ISETP.NE.U32.AND P0, PT, RZ, UR4, PT ;  /* 0x00000004ff007c0c */ /* 0x000fc8000bf05070 */
[----:B------:R-:W-:-:S13]  /*0ac0*/  ISETP.NE.AND.EX P0, PT, RZ, UR5, PT, P0 ;  /* 0x00000005ff007c0c */ /* 0x000fda000bf05300 */
[----:B------:R-:W-:Y:S05]  /*0ad0*/  @!P0 BRA `(.L_x_8) ;  /* 0x00000000000c8947 */ /* 0x000fea0003800000 */
[----:B------:R-:W0:Y:S02]  /*0ae0*/  LDC.64 R8, c[0x0][0x608] ;  /* 0x00018200ff087b82 */ /* 0x000e240000000a00 */
[----:B0-----:R1:W5:Y:S01]  /*0af0*/  LDG.E R0, desc[UR12][R8.64] ;  /* 0x0000000c08007981 */ /* 0x001362000c1e1900 */
[----:B------:R-:W-:Y:S05]  /*0b00*/  BRA `(.L_x_7) ;  /* 0x0000000000047947 */ /* 0x000fea0003800000 */
.L_x_8:
[----:B------:R-:W2:Y:S02]  /*0b10*/  LDC R0, c[0x0][0x600] ;  /* 0x00018000ff007b82 */ /* 0x000ea40000000800 */
.L_x_7:
[----:B------:R-:W-:Y:S02]  /*0b20*/  ULDC.64 UR4, c[0x0][0x620] ;  /* 0x0001880000047ab9 */ /* 0x000fe40000000a00 */
[----:B------:R-:W-:-:S04]  /*0b30*/  ISETP.NE.U32.AND P0, PT, RZ, UR4, PT ;  /* 0x00000004ff007c0c */ /* 0x000fc8000bf05070 */
[----:B------:R-:W-:-:S13]  /*0b40*/  ISETP.NE.AND.EX P0, PT, RZ, UR5, PT, P0 ;  /* 0x00000005ff007c0c */ /* 0x000fda000bf05300 */
[----:B------:R-:W-:Y:S05]  /*0b50*/  @!P0 BRA `(.L_x_9) ;  /* 0x00000000001c8947 */ /* 0x000fea0003800000 */
[----:B01----:R-:W0:Y:S02]  /*0b60*/  LDC.64 R8, c[0x0][0x620] ;  /* 0x00018800ff087b82 */ /* 0x003e240000000a00 */
[----:B0-----:R-:W3:Y:S02]  /*0b70*/  LDG.E.64 R8, desc[UR12][R8.64] ;  /* 0x0000000c08087981 */ /* 0x001ee4000c1e1b00 */
[----:B---3--:R-:W-:-:S04]  /*0b80*/  ISETP.NE.U32.AND P0, PT, R8, RZ, PT ;  /* 0x000000ff0800720c */ /* 0x008fc80003f05070 */
[----:B------:R-:W-:-:S13]  /*0b90*/  ISETP.NE.AND.EX P0, PT, R9, RZ, PT, P0 ;  /* 0x000000ff0900720c */ /* 0x000fda0003f05300 */
[----:B------:R-:W-:Y:S05]  /*0ba0*/  @!P0 BRA `(.L_x_9) ;  /* 0x0000000000088947 */ /* 0x000fea0003800000 */
[----:B------:R0:W5:Y:S01]  /*0bb0*/  LD.E R2, desc[UR12][R8.64] ;  /* 0x0000000c08027980 */ /* 0x000162000c101900 */
[----:B------:R-:W-:Y:S05]  /*0bc0*/  BRA `(.L_x_10) ;  /* 0x0000000000207947 */ /* 0x000fea0003800000 */
.L_x_9:
[----:B------:R-:W-:Y:S02]  /*0bd0*/  ULDC.64 UR4, c[0x0][0x610] ;  /* 0x0001840000047ab9 */ /* 0x000fe40000000a00 */
[----:B------:R-:W-:-:S04]  /*0be0*/  ISETP.NE.U32.AND P0, PT, RZ, UR4, PT ;  /* 0x00000004ff007c0c */ /* 0x000fc8000bf05070 */
[----:B------:R-:W-:-:S13]  /*0bf0*/  ISETP.NE.AND.EX P0, PT, RZ, UR5, PT, P0 ;  /* 0x00000005ff007c0c */ /* 0x000fda000bf05300 */
[----:B------:R-:W-:Y:S05]  /*0c00*/  @!P0 BRA `(.L_x_11) ;  /* 0x00000000000c8947 */ /* 0x000fea0003800000 */
[----:B01----:R-:W0:Y:S02]  /*0c10*/  LDC.64 R8, c[0x0][0x610] ;  /* 0x00018400ff087b82 */ /* 0x003e240000000a00 */
[----:B0-----:R1:W5:Y:S01]  /*0c20*/  LDG.E R2, desc[UR12][R8.64] ;  /* 0x0000000c08027981 */ /* 0x001362000c1e1900 */
[----:B------:R-:W-:Y:S05]  /*0c30*/  BRA `(.L_x_10) ;  /* 0x0000000000047947 */ /* 0x000fea0003800000 */
.L_x_11:
[----:B------:R-:W3:Y:S02]  /*0c40*/  LDC R2, c[0x0][0x604] ;  /* 0x00018100ff027b82 */ /* 0x000ee40000000800 */
.L_x_10:
[----:B------:R-:W4:Y:S01]  /*0c50*/  LDC R5, c[0x0][0x3e8] ;  /* 0x0000fa00ff057b82 */ /* 0x000f220000000800 */
[----:B------:R-:W-:Y:S01]  /*0c60*/  ULDC UR4, c[0x0][0x3dc] ;  /* 0x0000f70000047ab9 */ /* 0x000fe20000000800 */
[----:B------:R-:W-:Y:S01]  /*0c70*/  ULDC.64 UR6, c[0x0][0x3e0] ;  /* 0x0000f80000067ab9 */ /* 0x000fe20000000a00 */
[----:B------:R-:W-:Y:S02]  /*0c80*/  UIADD3 UR4, UR4, 0x1f, URZ ;  /* 0x0000001f04047890 */ /* 0x000fe4000fffe03f */
[----:B------:R-:W-:Y:S02]  /*0c90*/  UIMAD UR6, UR7, UR6, URZ ;  /* 0x00000006070672a4 */ /* 0x000fe4000f8e023f */
[----:B------:R-:W-:-:S04]  /*0ca0*/  USHF.R.S32.HI UR5, URZ, 0x1f, UR4 ;  /* 0x0000001f3f057899 */ /* 0x000fc80008011404 */
[----:B------:R-:W-:-:S04]  /*0cb0*/  ULEA.HI UR5, UR5, UR4, URZ, 0x5 ;  /* 0x0000000405057291 */ /* 0x000fc8000f8f283f */
[----:B------:R-:W-:Y:S01]  /*0cc0*/  USHF.R.S32.HI UR15, URZ, 0x5, UR5 ;  /* 0x000000053f0f7899 */ /* 0x000fe20008011405 */
[----:B----4-:R-:W-:-:S05]  /*0cd0*/  IMAD R5, R5, UR6, RZ ;  /* 0x0000000605057c24 */ /* 0x010fca000f8e02ff */
[----:B------:R-:W-:Y:S01]  /*0ce0*/  IMAD R5, R5, UR15, RZ ;  /* 0x0000000f05057c24 */ /* 0x000fe2000f8e02ff */
[----:B------:R-:W-:Y:S06]  /*0cf0*/  @!P1 BRA `(.L_x_12) ;  /* 0x00000000000c9947 */ /* 0x000fec0003800000 */
[----:B------:R-:W-:Y:S01]  /*0d00*/  UCGABAR_WAIT ;  /* 0x0000000000007dc7 */ /* 0x000fe20008000000 */
[----:B------:R-:W-:Y:S01]  /*0d10*/  CCTL.IVALL ;  /* 0x00000000ff00798f */ /* 0x000fe20002000000 */
[----:B------:R-:W-:Y:S05]  /*0d20*/  BRA `(.L_x_13) ;  /* 0x0000000000047947 */ /* 0x000fea0003800000 */
.L_x_12:
[----:B------:R-:W-:Y:S06]  /*0d30*/  BAR.SYNC.DEFER_BLOCKING 0x0 ;  /* 0x0000000000007b1d */ /* 0x000fec0000010000 */
.L_x_13:
[----:B------:R-:W-:-:S13]  /*0d40*/  ISETP.NE.AND P0, PT, R10, RZ, PT ;  /* 0x000000ff0a00720c */ /* 0x000fda0003f05270 */
[----:B------:R-:W-:Y:S05]  /*0d50*/  @!P0 BRA `(.L_x_14) ;  /* 0x00000098002c8947 */ /* 0x000fea0003800000 */
[----:B------:R-:W-:-:S13]  /*0d60*/  ISETP.NE.AND P0, PT, R10, 0x1, PT ;  /* 0x000000010a00780c */ /* 0x000fda0003f05270 */
[----:B------:R-:W-:Y:S05]  /*0d70*/  @P0 EXIT ;  /* 0x000000000000094d */ /* 0x000fea0003800000 */
[----:B------:R-:W-:Y:S01]  /*0d80*/  ISETP.GE.AND P0, PT, R5, 0x1, PT ;  /* 0x000000010500780c */ /* 0x000fe20003f06270 */
[----:B------:R-:W-:Y:S01]  /*0d90*/  UMOV UR4, URZ ;  /* 0x0000003f00047c82 */ /* 0x000fe20008000000 */
[----:B------:R-:W-:Y:S02]  /*0da0*/  CS2R R86, SRZ ;  /* 0x0000000000567805 */ /* 0x000fe4000001ff00 */
[----:B------:R-:W-:Y:S02]  /*0db0*/  CS2R R88, SRZ ;  /* 0x0000000000587805 */ /* 0x000fe4000001ff00 */
[----:B------:R-:W-:Y:S02]  /*0dc0*/  CS2R R90, SRZ ;  /* 0x00000000005a7805 */ /* 0x000fe4000001ff00 */
[----:B------:R-:W-:Y:S02]  /*0dd0*/  CS2R R92, SRZ ;  /* 0x00000000005c7805 */ /* 0x000fe4000001ff00 */
[----:B------:R-:W-:-:S02]  /*0de0*/  CS2R R94, SRZ ;  /* 0x00000000005e7805 */ /* 0x000fc4000001ff00 */
[----:B------:R-:W-:Y:S02]  /*0df0*/  CS2R R96, SRZ ;  /* 0x0000000000607805 */ /* 0x000fe4000001ff00 */
        /* <DEDUP_REMOVED lines=57> */
[----:B------:R-:W-:Y:S01]  /*1190*/  CS2R R84, SRZ ;  /* 0x0000000000547805 */ /* 0x000fe2000001ff00 */
[----:B------:R-:W-:Y:S06]  /*11a0*/  @!P0 BRA `(.L_x_15) ;  /* 0x0000000000708947 */ /* 0x000fec0003800000 */
[----:B------:R-:W-:-:S04]  /*11b0*/  LOP3.LUT R7, R4, 0x1, RZ, 0xfc, !PT ;  /* 0x0000000104077812 */ /* 0x000fc800078efcff */
[----:B------:R-:W-:-:S13]  /*11c0*/  ISETP.NE.AND P1, PT, R7, 0x3, PT ;  /* 0x000000030700780c */ /* 0x000fda0003f25270 */
[----:B------:R-:W-:Y:S05]  /*11d0*/  @!P1 BRA `(.L_x_16) ;  /* 0x0000000000049947 */ /* 0x000fea0003800000 */
[----:B------:R-:W-:Y:S01]  /*11e0*/  BPT.TRAP 0x1 ;  /* 0x000000040000795c */ /* 0x000fe20000300000 */
.L_x_16:
[----:B------:R-:W4:Y:S01]  /*11f0*/  S2UR UR5, SR_CgaCtaId ;  /* 0x00000000000579c3 */ /* 0x000f220000008800 */
[----:B------:R-:W-:Y:S01]  /*1200*/  SHF.L.U32 R7, RZ, 0x1f, RZ ;  /* 0x0000001fff077819 */ /* 0x000fe200000006ff */
[----:B------:R-:W-:Y:S02]  /*1210*/  UMOV UR4, 0x400 ;  /* 0x0000040000047882 */ /* 0x000fe40000000000 */
[----:B----4-:R-:W-:-:S12]  /*1220*/  ULEA UR4, UR5, UR4, 0x18 ;  /* 0x0000000405047291 */ /* 0x010fd8000f8ec03f */
.L_x_17:
[----:B01----:R-:W-:-:S04]  /*1230*/  IMAD.U32 R8, RZ, RZ, UR4 ;  /* 0x00000004ff087e24 */ /* 0x003fc8000f8e00ff */
[----:B------:R0:W1:Y:S03]  /*1240*/  SYNCS.PHASECHK.TRANS64.TRYWAIT P1, [R8+URZ+0x38000], R7 ;  /* 0x03800007080075a7 */ /* 0x000066000802017f */
[----:B-1----:R-:W-:Y:S05]  /*1250*/  @!P1 NANOSLEEP.SYNCS 0x989680 ;  /* 0x009896800000995d */ /* 0x002fea0003900000 */
[----:B------:R-:W1:Y:S02]  /*1260*/  @!P1 SYNCS.PHASECHK.TRANS64 P1, [R8+URZ+0x38000], R7 ;  /* 0x03800007080095a7 */ /* 0x000e64000802007f */
[----:B-1----:R-:W-:Y:S05]  /*1270*/  @!P1 BRA `(.L_x_17) ;  /* 0xfffffffc00ec9947 */ /* 0x002fea000383ffff */
[----:B------:R-:W-:Y:S01]  /*1280*/  UIADD3 UR5, UR4, 0x1c000, URZ ;  /* 0x0001c00004057890 */ /* 0x000fe2000fffe03f */
[----:B------:R-:W-:Y:S01]  /*1290*/  WARPGROUP.ARRIVE ;  /* 0x00000000000079c5 */ /* 0x000fe20000000000 */
[----:B------:R-:W-:Y:S02]  /*12a0*/  USHF.R.U32.HI UR4, URZ, 0x4, UR4 ;  /* 0x000000043f047899 */ /* 0x000fe40008011604 */
[----:B------:R-:W-:Y:S02]  /*12b0*/  USHF.R.U32.HI UR5, URZ, 0x4, UR5 ;  /* 0x000000043f057899 */ /* 0x000fe40008011605 */
[----:B------:R-:W-:Y:S02]  /*12c0*/  ULOP3.LUT UR4, UR4, 0x3fff, URZ, 0xc0, !UPT ;  /* 0x00003fff04047892 */ /* 0x000fe4000f8ec03f */
[----:B------:R-:W-:Y:S02]  /*12d0*/  ULOP3.LUT UR5, UR5, 0x3fff, URZ, 0xc0, !UPT ;  /* 0x00003fff05057892 */ /* 0x000fe4000f8ec03f */
[----:B------:R-:W-:-:S02]  /*12e0*/  ULOP3.LUT UR4, UR4, 0x10000, URZ, 0xfc, !UPT ;  /* 0x0001000004047892 */ /* 0x000fc4000f8efc3f */
[----:B------:R-:W-:Y:S01]  /*12f0*/  ULOP3.LUT UR6, UR5, 0x10000, URZ, 0xfc, !UPT ;  /* 0x0001000005067892 */ /* 0x000fe2000f8efc3f */
[----:B------:R-:W-:Y:S02]  /*1300*/  UMOV UR7, 0xc0000010 ;  /* 0xc000001000077882 */ /* 0x000fe40000000000 */
[----:B------:R-:W-:-:S06]  /*1310*/  UMOV UR5, 0xc0000010 ;  /* 0xc000001000057882 */ /* 0x000fcc0000000000 */
[----:B------:R-:W-:Y:S01]  /*1320*/  QGMMA.64x128x32.F32.E4M3.E4M3 R88, gdesc[UR4], RZ, !UPT ;  /* 0x01e00000045879f3 */ /* 0x000fe2000c7008ff */
[----:B------:R-:W-:Y:S01]  /*1330*/  UIADD3 UR4, UR4, 0x80, URZ ;  /* 0x0000008004047890 */ /* 0x000fe2000fffe03f */
[----:B------:R-:W-:-:S10]  /*1340*/  UMOV UR5, 0xc0000010 ;  /* 0xc000001000057882 */ /* 0x000fd40000000000 */
[----:B------:R-:W-:Y:S01]  /*1350*/  QGMMA.64x128x32.F32.E4M3.E4M3 R24, gdesc[UR4], RZ, !UPT, gsb0 ;  /* 0x01e00000041879f3 */ /* 0x000fe2000c0008ff */
[----:B------:R-:W-:-:S05]  /*1360*/  UMOV UR4, 0x1 ;  /* 0x0000000100047882 */ /* 0x000fca0000000000 */
.L_x_15:
[----:B01----:R-:W-:-:S05]  /*1370*/  VIMNMX R8, R5, 0x1, PT ;  /* 0x0000000105087848 */ /* 0x003fca0003fe0100 */
[----:B------:R-:W-:-:S05]  /*1380*/  IMAD.IADD R7, R5, 0x1, -R8 ;  /* 0x0000000105077824 */ /* 0x000fca00078e0a08 */
[----:B------:R-:W-:-:S13]  /*1390*/  ISETP.GE.AND P1, PT, R7, 0x1, PT ;  /* 0x000000010700780c */ /* 0x000fda0003f26270 */
[----:B------:R-:W-:Y:S05]  /*13a0*/  @!P1 BRA `(.L_x_18) ;  /* 0x0000000000e49947 */ /* 0x000fea0003800000 */
[----:B------:R-:W0:Y:S01]  /*13b0*/  S2UR UR6, SR_CgaCtaId ;  /* 0x00000000000679c3 */ /* 0x000e220000008800 */
[----:B------:R-:W-:Y:S01]  /*13c0*/  UMOV UR5, 0x400 ;  /* 0x0000040000057882 */ /* 0x000fe20000000000 */
[----:B------:R-:W-:Y:S01]  /*13d0*/  LOP3.LUT R12, R4, 0x1, RZ, 0xfc, !PT ;  /* 0x00000001040c7812 */ /* 0x000fe200078efcff */
[----:B------:R-:W-:Y:S01]  /*13e0*/  IMAD.MOV.U32 R11, RZ, RZ, RZ ;  /* 0x000000ffff0b7224 */ /* 0x000fe200078e00ff */
[----:B------:R-:W-:Y:S01]  /*13f0*/  UISETP.NE.U32.AND UP0, UPT, UR4, URZ, UPT ;  /* 0x0000003f0400728c */ /* 0x000fe2000bf05070 */
[----:B------:R-:W-:Y:S02]  /*1400*/  IMAD.MOV.U32 R5, RZ, RZ, R7 ;  /* 0x000000ffff057224 */ /* 0x000fe400078e0007 */
[----:B------:R-:W-:Y:S01]  /*1410*/  IMAD.MOV.U32 R8, RZ, RZ, RZ ;  /* 0x000000ffff087224 */ /* 0x000fe200078e00ff */
[----:B0-----:R-:W-:-:S04]  /*1420*/  ULEA UR5, UR6, UR5, 0x18 ;  /* 0x0000000506057291 */ /* 0x001fc8000f8ec03f */
[----:B------:R-:W-:Y:S02]  /*1430*/  UIADD3 UR6, UR5, 0x1c000, URZ ;  /* 0x0001c00005067890 */ /* 0x000fe4000fffe03f */
[----:B------:R-:W-:Y:S02]  /*1440*/  USHF.R.U32.HI UR7, URZ, 0x4, UR5 ;  /* 0x000000043f077899 */ /* 0x000fe40008011605 */
[----:B------:R-:W-:Y:S02]  /*1450*/  USHF.R.U32.HI UR6, URZ, 0x4, UR6 ;  /* 0x000000043f067899 */ /* 0x000fe40008011606 */
[----:B------:R-:W-:Y:S02]  /*1460*/  ULOP3.LUT UR7, UR7, 0x3fff, URZ, 0xc0, !UPT ;  /* 0x00003fff07077892 */ /* 0x000fe4000f8ec03f */
[----:B------:R-:W-:Y:S02]  /*1470*/  ULOP3.LUT UR6, UR6, 0x3fff, URZ, 0xc0, !UPT ;  /* 0x00003fff06067892 */ /* 0x000fe4000f8ec03f */
[----:B------:R-:W-:-:S02]  /*1480*/  ULOP3.LUT UR7, UR7, 0x10000, URZ, 0xfc, !UPT ;  /* 0x0001000007077892 */ /* 0x000fc4000f8efc3f */
[----:B------:R-:W-:-:S12]  /*1490*/  ULOP3.LUT UR6, UR6, 0x10000, URZ, 0xfc, !UPT ;  /* 0x0001000006067892 */ /* 0x000fd8000f8efc3f */
.L_x_23:
[----:B------:R-:W-:-:S13]  /*14a0*/  ISETP.NE.AND P2, PT, R12, 0x3, PT ;  /* 0x000000030c00780c */ /* 0x000fda0003f45270 */
[----:B------:R-:W-:Y:S05]  /*14b0*/  @!P2 BRA `(.L_x_19) ;  /* 0x000000000004a947 */ /* 0x000fea0003800000 */
[----:B------:R-:W-:Y:S01]  /*14c0*/  BPT.TRAP 0x1 ;  /* 0x000000040000795c */ /* 0x000fe20000300000 */
.L_x_19:
[----:B------:R-:W-:Y:S01]  /*14d0*/  SHF.L.U32 R9, R11, 0x1f, RZ ;  /* 0x0000001f0b097819 */ /* 0x000fe200000006ff */
[----:B------:R-:W-:-:S12]  /*14e0*/  ULEA UR8, UR4, UR5, 0x3 ;  /* 0x0000000504087291 */ /* 0x000fd8000f8e183f */
.L_x_20:
[----:B0-----:R-:W-:-:S04]  /*14f0*/  IMAD.U32 R10, RZ, RZ, UR8 ;  /* 0x00000008ff0a7e24 */ /* 0x001fc8000f8e00ff */
[----:B------:R0:W1:Y:S03]  /*1500*/  SYNCS.PHASECHK.TRANS64.TRYWAIT P1, [R10+URZ+0x38000], R9 ;  /* 0x038000090a0075a7 */ /* 0x000066000802017f */
[----:B-1----:R-:W-:Y:S05]  /*1510*/  @!P1 NANOSLEEP.SYNCS 0x989680 ;  /* 0x009896800000995d */ /* 0x002fea0003900000 */
[----:B------:R-:W1:Y:S02]  /*1520*/  @!P1 SYNCS.PHASECHK.TRANS64 P1, [R10+URZ+0x38000], R9 ;  /* 0x038000090a0095a7 */ /* 0x000e64000802007f */
[----:B-1----:R-:W-:Y:S05]  /*1530*/  @!P1 BRA `(.L_x_20) ;  /* 0xfffffffc00ec9947 */ /* 0x002fea000383ffff */
[----:B------:R-:W-:Y:S01]  /*1540*/  ULEA UR8, UR4, UR7, 0x8 ;  /* 0x0000000704087291 */ /* 0x000fe2000f8e403f */
[----:B------:R-:W-:Y:S01]  /*1550*/  WARPGROUP.ARRIVE ;  /* 0x00000000000079c5 */ /* 0x000fe20000000000 */
[----:B------:R-:W-:Y:S01]  /*1560*/  ULEA UR10, UR4, UR6, 0x8 ;  /* 0x00000006040a7291 */ /* 0x000fe2000f8e403f */
[----:B------:R-:W-:Y:S01]  /*1570*/  UMOV UR9, 0xc0000010 ;  /* 0xc000001000097882 */ /* 0x000fe20000000000 */
[----:B------:R-:W-:-:S07]  /*1580*/  UMOV UR11, 0xc0000010 ;  /* 0xc0000010000b7882 */ /* 0x000fce0000000000 */
[----:B------:R-:W-:Y:S01]  /*1590*/  QGMMA.64x128x32.F32.E4M3.E4M3 R88, gdesc[UR8], R88, UP0 ;  /* 0x01e00000085879f3 */ /* 0x000fe2000bf00858 */
[----:B------:R-:W-:Y:S01]  /*15a0*/  UIADD3 UR8, UR8, 0x80, URZ ;  /* 0x0000008008087890 */ /* 0x000fe2000fffe03f */
[----:B------:R-:W-:-:S10]  /*15b0*/  UMOV UR9, 0xc0000010 ;  /* 0xc000001000097882 */ /* 0x000fd40000000000 */
[----:B------:R-:W-:Y:S03]  /*15c0*/  QGMMA.64x128x32.F32.E4M3.E4M3 R24, gdesc[UR8], R24, UP0, gsb0 ;  /* 0x01e00000081879f3 */ /* 0x000fe6000b800818 */
[----:B------:R-:W-:Y:S02]  /*15d0*/  WARPGROUP.DEPBAR.LE gsb0, 0x1 ;  /* 0x00008000000079c5 */ /* 0x000fe40000010100 */
[----:B------:R-:W-:Y:S05]  /*15e0*/  @!P2 BRA `(.L_x_21) ;  /* 0x000000000004a947 */ /* 0x000fea0003800000 */
[----:B------:R-:W-:Y:S01]  /*15f0*/  BPT.TRAP 0x1 ;  /* 0x000000040000795c */ /* 0x000fe20000300000 */
.L_x_21:
[----:B------:R-:W-:-:S13]  /*1600*/  ISETP.NE.AND P1, PT, R6, RZ, PT ;  /* 0x000000ff0600720c */ /* 0x000fda0003f25270 */
[----:B0-----:R-:W-:-:S05]  /*1610*/  @P1 LEA R9, R8, UR5, 0x3 ;  /* 0x0000000508091c11 */ /* 0x001fca000f8e18ff */
[----:B------:R-:W-:-:S05]  /*1620*/  @P1 VIADD R10, R9, 0x380e0 ;  /* 0x000380e0090a1836 */ /* 0x000fca0000000000 */
[----:B------:R-:W-:-:S04]  /*1630*/  @P1 PRMT R10, R3, 0x654, R10 ;  /* 0x00000654030a1816 */ /* 0x000fc8000000000a */
[----:B------:R0:W-:Y:S01]  /*1640*/  @P1 SYNCS.ARRIVE.TRANS64.RED.A1T0 RZ, [R10+URZ], RZ ;  /* 0x000000ff0aff19a7 */ /* 0x0001e2000810043f */
[----:B------:R-:W-:-:S13]  /*1650*/  ISETP.GT.U32.AND P1, PT, R4, 0x1, PT ;  /* 0x000000010400780c */ /* 0x000fda0003f24070 */
[----:B0-----:R-:W-:Y:S05]  /*1660*/  @P1 BRA `(.L_x_22) ;  /* 0x0000000000041947 */ /* 0x001fea0003800000 */
[----:B------:R-:W-:Y:S01]  /*1670*/  BPT.TRAP 0x1 ;  /* 0x000000040000795c */ /* 0x000fe20000300000 */
.L_x_22:
[----:B------:R-:W-:Y:S01]  /*1680*/  UIADD3 UR4, UR4, 0x1, URZ ;  /* 0x0000000104047890 */ /* 0x000fe2000fffe03f */
[C---:B------:R-:W-:Y:S01]  /*1690*/  ISETP.GT.AND P2, PT, R5.reuse, 0x1, PT ;  /* 0x000000010500780c */ /* 0x040fe20003f44270 */
[----:B------:R-:W-:Y:S02]  /*16a0*/  VIADD R8, R8, 0x1 ;  /* 0x0000000108087836 */ /* 0x000fe40000000000 */
[----:B------:R-:W-:Y:S01]  /*16b0*/  UISETP.NE.AND UP0, UPT, UR4, 0x1c, UPT ;  /* 0x0000001c0400788c */ /* 0x000fe2000bf05270 */
[----:B------:R-:W-:Y:S02]  /*16c0*/  VIADD R5, R5, 0xffffffff ;  /* 0xffffffff05057836 */ /* 0x000fe40000000000 */
[C---:B------:R-:W-:Y:S01]  /*16d0*/  ISETP.NE.AND P1, PT, R8.reuse, 0x1c, PT ;  /* 0x0000001c0800780c */ /* 0x040fe20003f25270 */
[----:B------:R-:W-:Y:S02]  /*16e0*/  USEL UR8, URZ, 0x1, UP0 ;  /* 0x000000013f087887 */ /* 0x000fe40008000000 */
[----:B------:R-:W-:Y:S01]  /*16f0*/  USEL UR4, UR4, URZ, UP0 ;  /* 0x0000003f04047287 */ /* 0x000fe20008000000 */
[----:B------:R-:W-:Y:S01]  /*1700*/  SEL R8, R8, RZ, P1 ;  /* 0x000000ff08087207 */ /* 0x000fe20000800000 */
[----:B------:R-:W-:-:S02]  /*1710*/  UPLOP3.LUT UP0, UPT, UPT, UPT, UPT, 0x80, 0x0 ;  /* 0x000000000000789c */ /* 0x000fc40003f0f070 */
[----:B------:R-:W-:Y:S01]  /*1720*/  LOP3.LUT R11, R11, UR8, RZ, 0x3c, !PT ;  /* 0x000000080b0b7c12 */ /* 0x000fe2000f8e3cff */
[----:B------:R-:W-:Y:S08]  /*1730*/  @P2 BRA `(.L_x_23) ;  /* 0xfffffffc00582947 */ /* 0x000ff0000383ffff */
.L_x_18:
[----:B------:R-:W-:Y:S02]  /*1740*/  WARPGROUP.DEPBAR.LE gsb0, 0x0 ;  /* 0x00008000000079c5 */ /* 0x000fe40000010000 */
[----:B------:R-:W-:Y:S05]  /*1750*/  @!P0 BRA `(.L_x_24) ;  /* 0x0000000000548947 */ /* 0x000fea0003800000 */
[----:B------:R-:W-:-:S04]  /*1760*/  LOP3.LUT R5, R4, 0x1, RZ, 0xfc, !PT ;  /* 0x0000000104057812 */ /* 0x000fc800078efcff */
[----:B------:R-:W-:-:S13]  /*1770*/  ISETP.NE.AND P0, PT, R5, 0x3, PT ;  /* 0x000000030500780c */ /* 0x000fda0003f05270 */
[----:B------:R-:W-:Y:S05]  /*1780*/  @!P0 BRA `(.L_x_25) ;  /* 0x0000000000048947 */ /* 0x000fea0003800000 */
[----:B------:R-:W-:Y:S01]  /*1790*/  BPT.TRAP 0x1 ;  /* 0x000000040000795c */ /* 0x000fe20000300000 */
.L_x_25:
[----:B------:R-:W-:Y:S01]  /*17a0*/  ISETP.NE.AND P0, PT, R6, RZ, PT ;  /* 0x000000ff0600720c */ /* 0x000fe20003f05270 */
[----:B------:R-:W-:Y:S01]  /*17b0*/  BSSY B0, `(.L_x_26) ;  /* 0x000000d000007945 */ /* 0x000fe20003800000 */
[----:B------:R-:W-:-:S11]  /*17c0*/  ISETP.GT.U32.AND P1, PT, R4, 0x1, PT ;  /* 0x000000010400780c */ /* 0x000fd60003f24070 */
[----:B------:R-:W-:Y:S05]  /*17d0*/  @!P0 BRA `(.L_x_27) ;  /* 0x0000000000288947 */ /* 0x000fea0003800000 */
[----:B------:R-:W0:Y:S01]  /*17e0*/  S2R R9, SR_CgaCtaId ;  /* 0x0000000000097919 */ /* 0x000e220000008800 */
[----:B------:R-:W-:Y:S02]  /*17f0*/  SHF.R.U32.HI R4, RZ, 0x2, R7 ;  /* 0x00000002ff047819 */ /* 0x000fe40000011607 */
[----:B------:R-:W-:-:S03]  /*1800*/  MOV R6, 0x400 ;  /* 0x0000040000067802 */ /* 0x000fc60000000f00 */
[----:B------:R-:W-:-:S04]  /*1810*/  IMAD.WIDE.U32 R4, R4, 0x24924925, RZ ;  /* 0x2492492504047825 */ /* 0x000fc800078e00ff */
[----:B------:R-:W-:Y:S01]  /*1820*/  IMAD R4, R5, -0x1c, R7 ;  /* 0xffffffe405047824 */ /* 0x000fe200078e0207 */
[----:B0-----:R-:W-:-:S05]  /*1830*/  LEA R9, R9, R6, 0x18 ;  /* 0x0000000609097211 */ /* 0x001fca00078ec0ff */
[----:B------:R-:W-:-:S04]  /*1840*/  IMAD R4, R4, 0x8, R9 ;  /* 0x0000000804047824 */ /* 0x000fc800078e0209 */
[----:B------:R-:W-:-:S05]  /*1850*/  VIADD R4, R4, 0x380e0 ;  /* 0x000380e004047836 */ /* 0x000fca0000000000 */
[----:B------:R-:W-:-:S04]  /*1860*/  PRMT R4, R3, 0x654, R4 ;  /* 0x0000065403047816 */ /* 0x000fc80000000004 */
[----:B------:R0:W-:Y:S03]  /*1870*/  SYNCS.ARRIVE.TRANS64.RED.A1T0 RZ, [R4+URZ], RZ ;  /* 0x000000ff04ff79a7 */ /* 0x0001e6000810043f */
.L_x_27:
[----:B------:R-:W-:Y:S05]  /*1880*/  BSYNC B0 ;  /* 0x0000000000007941 */ /* 0x000fea0003800000 */
.L_x_26:
[----:B------:R-:W-:Y:S05]  /*1890*/  @P1 BRA `(.L_x_24) ;  /* 0x0000000000041947 */ /* 0x000fea0003800000 */
[----:B------:R-:W-:Y:S01]  /*18a0*/  BPT.TRAP 0x1 ;  /* 0x000000040000795c */ /* 0x000fe20000300000 */
.L_x_24:
[----:B------:R-:W0:Y:S01]  /*18b0*/  S2R R3, SR_TID.X ;  /* 0x0000000000037919 */ /* 0x000e220000002100 */
[----:B------:R-:W-:Y:S01]  /*18c0*/  ULDC.64 UR4, c[0x0][0x280] ;  /* 0x0000a00000047ab9 */ /* 0x000fe20000000a00 */
[----:B------:R-:W1:Y:S01]  /*18d0*/  S2R R5, SR_CTAID.Y ;  /* 0x0000000000057919 */ /* 0x000e620000002600 */
[----:B------:R-:W4:Y:S01]  /*18e0*/  S2R R11, SR_CTAID.X ;  /* 0x00000000000b7919 */ /* 0x000f220000002500 */
[----:B0-----:R-:W-:-:S04]  /*18f0*/  SHF.R.S32.HI R4, RZ, 0x1f, R3 ;  /* 0x0000001fff047819 */ /* 0x001fc80000011403 */
[----:B------:R-:W-:-:S04]  /*1900*/  LEA.HI R4, R4, R3, RZ, 0x7 ;  /* 0x0000000304047211 */ /* 0x000fc800078f38ff */
[----:B------:R-:W-:Y:S01]  /*1910*/  LOP3.LUT R4, R4, 0xffffff80, RZ, 0xc0, !PT ;  /* 0xffffff8004047812 */ /* 0x000fe200078ec0ff */
[----:B----4-:R-:W-:-:S04]  /*1920*/  IMAD.SHL.U32 R12, R11, 0x80, RZ ;  /* 0x000000800b0c7824 */ /* 0x010fc800078e00ff */
[----:B------:R-:W-:Y:S02]  /*1930*/  IMAD.IADD R7, R3, 0x1, -R4 ;  /* 0x0000000103077824 */ /* 0x000fe400078e0a04 */
[----:B-1----:R-:W-:-:S03]  /*1940*/  IMAD.SHL.U32 R3, R5, 0x80, RZ ;  /* 0x0000008005037824 */ /* 0x002fc600078e00ff */
[----:B------:R-:W-:Y:S02]  /*1950*/  SHF.R.S32.HI R6, RZ, 0x1f, R7 ;  /* 0x0000001fff067819 */ /* 0x000fe40000011407 */
[----:B------:R-:W-:Y:S02]  /*1960*/  ISETP.GE.AND P0, PT, R3, UR5, PT ;  /* 0x0000000503007c0c */ /* 0x000fe4000bf06270 */
[----:B------:R-:W-:Y:S02]  /*1970*/  LEA.HI R4, R6, R7, RZ, 0x2 ;  /* 0x0000000706047211 */ /* 0x000fe400078f10ff */
[----:B------:R-:W-:Y:S02]  /*1980*/  ISETP.GE.OR P0, PT, R12, UR4, P0 ;  /* 0x000000040c007c0c */ /* 0x000fe40008706670 */
[--C-:B------:R-:W-:Y:S02]  /*1990*/  SHF.R.S32.HI R16, RZ, 0x2, R4.reuse ;  /* 0x00000002ff107819 */ /* 0x100fe40000011404 */
[----:B------:R-:W-:-:S04]  /*19a0*/  SHF.R.S32.HI R5, RZ, 0x1f, R4 ;  /* 0x0000001fff057819 */ /* 0x000fc80000011404 */
[----:B------:R-:W-:-:S05]  /*19b0*/  LEA.HI R5, R5, R16, RZ, 0x3 ;  /* 0x0000001005057211 */ /* 0x000fca00078f18ff */
[----:B------:R-:W-:Y:S05]  /*19c0*/  @P0 EXIT ;  /* 0x000000000000094d */ /* 0x000fea0003800000 */
[----:B------:R-:W-:Y:S01]  /*19d0*/  LOP3.LUT R5, R5, 0xfffffff8, RZ, 0xc0, !PT ;  /* 0xfffffff805057812 */ /* 0x000fe200078ec0ff */
[----:B------:R-:W0:Y:S01]  /*19e0*/  LDC.64 R8, c[0x0][0x658] ;  /* 0x00019600ff087b82 */ /* 0x000e220000000a00 */
[----:B------:R-:W-:-:S03]  /*19f0*/  LOP3.LUT R4, R4, 0x7ffffffc, RZ, 0xc0, !PT ;  /* 0x7ffffffc04047812 */ /* 0x000fc600078ec0ff */
[----:B------:R-:W-:Y:S01]  /*1a00*/  IMAD.IADD R16, R16, 0x1, -R5 ;  /* 0x0000000110107824 */ /* 0x000fe200078e0a05 */
[----:B------:R-:W-:Y:S01]  /*1a10*/  LEA.HI R5, R6, R7, RZ, 0x5 ;  /* 0x0000000706057211 */ /* 0x000fe200078f28ff */
[----:B------:R-:W-:-:S03]  /*1a20*/  IMAD.IADD R4, R7, 0x1, -R4 ;  /* 0x0000000107047824 */ /* 0x000fc600078e0a04 */
[--C-:B------:R-:W-:Y:S01]  /*1a30*/  SHF.R.S32.HI R17, RZ, 0x1f, R16.reuse ;  /* 0x0000001fff117819 */ /* 0x100fe20000011410 */
[----:B------:R-:W-:Y:S02]  /*1a40*/  IMAD.SHL.U32 R10, R4, 0x2, RZ ;  /* 0x00000002040a7824 */ /* 0x000fe400078e00ff */
[----:B------:R-:W-:Y:S01]  /*1a50*/  IMAD.WIDE R6, R11, 0x80, R16 ;  /* 0x000000800b067825 */ /* 0x000fe200078e0210 */
[----:B------:R-:W-:Y:S02]  /*1a60*/  SHF.R.S32.HI R11, RZ, 0x5, R5 ;  /* 0x00000005ff0b7819 */ /* 0x000fe40000011405 */
[----:B------:R-:W-:Y:S02]  /*1a70*/  SHF.R.S32.HI R14, RZ, 0x1f, R10 ;  /* 0x0000001fff0e7819 */ /* 0x000fe4000001140a */
[----:B------:R-:W-:Y:S01]  /*1a80*/  IADD3 R4, P0, R3, R10, RZ ;  /* 0x0000000a03047210 */ /* 0x000fe20007f1e0ff */
[----:B------:R-:W-:-:S03]  /*1a90*/  IMAD.WIDE R6, R11, 0x10, R6 ;  /* 0x000000100b067825 */ /* 0x000fc600078e0206 */
[----:B------:R-:W-:Y:S01]  /*1aa0*/  LEA.HI.X.SX32 R5, R3, R14, 0x1, P0 ;  /* 0x0000000e03057211 */ /* 0x000fe200000f0eff */
[-C--:B0-----:R-:W-:Y:S01]  /*1ab0*/  IMAD R14, R7, R8.reuse, RZ ;  /* 0x00000008070e7224 */ /* 0x081fe200078e02ff */
[----:B------:R-:W-:Y:S01]  /*1ac0*/  IADD3 R3, -R10, UR5, -R3 ;  /* 0x000000050a037c10 */ /* 0x000fe2000fffe903 */
[----:B------:R-:W-:Y:S01]  /*1ad0*/  IMAD R11, R11, -0x10, -R12 ;  /* 0xfffffff00b0b7824 */ /* 0x000fe200078e0a0c */
[----:B------:R-:W-:Y:S01]  /*1ae0*/  SHF.L.U64.HI R18, R8, 0x3, R9 ;  /* 0x0000000308127819 */ /* 0x000fe20000010209 */
[----:B------:R-:W-:-:S03]  /*1af0*/  IMAD.WIDE.U32 R12, R6, R8, R4 ;  /* 0x00000008060c7225 */ /* 0x000fc600078e0004 */
[----:B------:R-:W-:Y:S01]  /*1b00*/  IADD3 R16, R11, UR4, -R16 ;  /* 0x000000040b107c10 */ /* 0x000fe2000fffe810 */
[----:B------:R-:W-:Y:S01]  /*1b10*/  IMAD R17, R6, R9, R14 ;  /* 0x0000000906117224 */ /* 0x000fe200078e020e */
[----:B------:R-:W-:Y:S01]  /*1b20*/  ULDC.64 UR4, c[0x0][0x650] ;  /* 0x0001940000047ab9 */ /* 0x000fe20000000a00 */
[C---:B------:R-:W-:Y:S01]  /*1b30*/  IMAD.SHL.U32 R15, R8.reuse, 0x8, RZ ;  /* 0x00000008080f7824 */ /* 0x040fe200078e00ff */
[----:B------:R-:W-:Y:S01]  /*1b40*/  LEA R10, P3, R8, R12, 0x6 ;  /* 0x0000000c080a7211 */ /* 0x000fe200078630ff */
[----:B------:R-:W-:Y:S01]  /*1b50*/  IMAD.IADD R11, R13, 0x1, R17 ;  /* 0x000000010d0b7824 */ /* 0x000fe200078e0211 */
[C---:B------:R-:W-:Y:S02]  /*1b60*/  IADD3 R14, P2, R12.reuse, UR4, RZ ;  /* 0x000000040c0e7c10 */ /* 0x040fe4000ff5e0ff */
[----:B------:R-:W-:Y:S02]  /*1b70*/  IADD3 R12, P1, P0, R12, UR4, R15 ;  /* 0x000000040c0c7c10 */ /* 0x000fe4000f83e00f */
[----:B------:R-:W-:-:S02]  /*1b80*/  LEA.HI.X R9, R8, R11, R9, 0x6, P3 ;  /* 0x0000000b08097211 */ /* 0x000fc400018f3409 */
[----:B------:R-:W-:Y:S02]  /*1b90*/  IADD3 R8, P4, P5, R10, UR4, R15 ;  /* 0x000000040a087c10 */ /* 0x000fe4000fd9e00f */
[C---:B------:R-:W-:Y:S02]  /*1ba0*/  IADD3.X R15, R11.reuse, UR5, RZ, P2, !PT ;  /* 0x000000050b0f7c10 */ /* 0x040fe400097fe4ff */
[----:B---3-5:R-:W-:Y:S02]  /*1bb0*/  FSETP.NEU.AND P2, PT, R2, RZ, PT ;  /* 0x000000ff0200720b */ /* 0x028fe40003f4d000 */
[----:B------:R-:W-:Y:S02]  /*1bc0*/  IADD3 R10, P3, R10, UR4, RZ ;  /* 0x000000040a0a7c10 */ /* 0x000fe4000ff7e0ff */
[----:B------:R-:W-:Y:S02]  /*1bd0*/  IADD3.X R13, R11, UR5, R18, P1, P0 ;  /* 0x000000050b0d7c10 */ /* 0x000fe40008fe0412 */
[----:B------:R-:W-:-:S02]  /*1be0*/  IADD3.X R11, R9, UR5, RZ, P3, !PT ;  /* 0x00000005090b7c10 */ /* 0x000fc40009ffe4ff */
[----:B------:R-:W-:-:S05]  /*1bf0*/  IADD3.X R9, R9, UR5, R18, P4, P5 ;  /* 0x0000000509097c10 */ /* 0x000fca000a7ea412 */
[----:B------:R-:W-:Y:S05]  /*1c00*/  @!P2 BRA `(.L_x_28) ;  /* 0x000000680068a947 */ /* 0x000fea0003800000 */
[----:B------:R-:W-:Y:S01]  /*1c10*/  ISETP.GE.AND P1, PT, R16, 0x1, PT ;  /* 0x000000011000780c */ /* 0x000fe20003f26270 */
[----:B------:R-:W-:Y:S01]  /*1c20*/  ULDC.64 UR4, c[0x0][0x630] ;  /* 0x00018c0000047ab9 */ /* 0x000fe20000000a00 */
[----:B------:R-:W-:Y:S01]  /*1c30*/  ULDC.64 UR6, c[0x0][0x628] ;  /* 0x00018a0000067ab9 */ /* 0x000fe20000000a00 */
[----:B------:R-:W-:Y:S01]  /*1c40*/  IMAD R17, R7, UR4, RZ ;  /* 0x0000000407117c24 */ /* 0x000fe2000f8e02ff */
[----:B------:R-:W-:Y:S01]  /*1c50*/  ISETP.LT.OR P0, PT, R3, 0x1, !P1 ;  /* 0x000000010300780c */ /* 0x000fe20004f01670 */
[C---:B------:R-:W-:Y:S01]  /*1c60*/  IMAD.WIDE.U32 R18, R6.reuse, UR4, R4 ;  /* 0x0000000406127c25 */ /* 0x040fe2000f8e0004 */
[----:B------:R-:W-:Y:S03]  /*1c70*/  BSSY B0, `(.L_x_29) ;  /* 0x0000007000007945 */ /* 0x000fe60003800000 */
[----:B------:R-:W-:Y:S01]  /*1c80*/  IMAD R17, R6, UR5, R17 ;  /* 0x0000000506117c24 */ /* 0x000fe2000f8e0211 */
[----:B------:R-:W-:-:S04]  /*1c90*/  IADD3 R18, P2, R18, UR6, RZ ;  /* 0x0000000612127c10 */ /* 0x000fc8000ff5e0ff */
[--C-:B------:R-:W-:Y:S02]  /*1ca0*/  IADD3.X R19, R19, UR7, R17.reuse, P2, !PT ;  /* 0x0000000713137c10 */ /* 0x100fe400097fe411 */
[----:B------:R-:W-:Y:S01]  /*1cb0*/  PRMT R17, RZ, 0x7610, R17 ;  /* 0x00007610ff117816 */ /* 0x000fe20000000011 */
[----:B------:R-:W-:Y:S06]  /*1cc0*/  @P0 BRA `(.L_x_30) ;  /* 0x0000000000040947 */ /* 0x000fec0003800000 */
[----:B------:R0:W5:Y:S02]  /*1cd0*/  LDG.E.U8 R17, desc[UR12][R18.64] ;  /* 0x0000000c12117981 */ /* 0x000164000c1e1100 */
.L_x_30:
[----:B------:R-:W-:Y:S05]  /*1ce0*/  BSYNC B0 ;  /* 0x0000000000007941 */ /* 0x000fea0003800000 */
.L_x_29:
[----:B-----5:R-:W-:Y:S01]  /*1cf0*/  LOP3.LUT R17, R17, 0xff, RZ, 0xc0, !PT ;  /* 0x000000ff11117812 */ /* 0x020fe200078ec0ff */
[----:B------:R-:W-:Y:S01]  /*1d00*/  BSSY B0, `(.L_x_31) ;  /* 0x000000b000007945 */ /* 0x000fe20003800000 */
[----:B------:R-:W-:Y:S02]  /*1d10*/  ISETP.LT.OR P2, PT, R3, 0x2, !P1 ;  /* 0x000000020300780c */ /* 0x000fe40004f41670 */
[----:B------:R-:W-:-:S05]  /*1d20*/  F2FP.F16.E4M3.UNPACK_B R17, R17 ;  /* 0x00000011ff11723e */ /* 0x000fca00020006ff */
[----:B------:R-:W-:-:S05]  /*1d30*/  HADD2.F32 R17, -RZ, R17.H0_H0 ;  /* 0x20000011ff117230 */ /* 0x000fca0000004100 */
[----:B------:R-:W-:-:S04]  /*1d40*/  FMUL R17, R17, R2 ;  /* 0x0000000211117220 */ /* 0x000fc80000400000 */
[----:B--2---:R-:W-:-:S05]  /*1d50*/  FFMA R17, R88, R0, R17 ;  /* 0x0000000058117223 */ /* 0x004fca0000000011 */
[----:B------:R-:W-:Y:S02]  /*1d60*/  F2FP.SATFINITE.E4M3.F32.PACK_AB_MERGE_C R21, RZ, R17, RZ ;  /* 0x00000011ff15723e */ /* 0x000fe400048070ff */
[----:B------:R-:W-:-:S03]  /*1d70*/  PRMT R17, RZ, 0x7610, R17 ;  /* 0x00007610ff117816 */ /* 0x000fc60000000011 */
[----:B------:R1:W-:Y:S01]  /*1d80*/  @!P0 STG.E.U8 desc[UR12][R14.64], R21 ;  /* 0x000000150e008986 */ /* 0x0003e2000c10110c */
[----:B------:R-:W-:Y:S05]  /*1d90*/  @P2 BRA `(.L_x_32) ;  /* 0x0000000000042947 */ /* 0x000fea0003800000 */
[----:B------:R2:W5:Y:S02]  /*1da0*/  LDG.E.U8 R17, desc[UR12][R18.64+0x1] ;  /* 0x0000010c12117981 */ /* 0x000564000c1e1100 */
.L_x_32:
[----:B------:R-:W-:Y:S05]  /*1db0*/  BSYNC B0 ;  /* 0x0000000000007941 */ /* 0x000fea0003800000 */
.L_x_31:
[----:B-----5:R-:W-:Y:S01]  /*1dc0*/  LOP3.LUT R17, R17, 0xff, RZ, 0xc0, !PT ;  /* 0x000000ff11117812 */ /* 0x020fe200078ec0ff */
[----:B------:R-:W-:Y:S01]  /*1dd0*/  BSSY B0, `(.L_x_33) ;  /* 0x0000013000007945 */ /* 0x000fe20003800000 */
[----:B------:R-:W-:Y:S02]  /*1de0*/  IADD3 R23, P0, R6, 0x8, RZ ;  /* 0x0000000806177810 */ /* 0x000fe40007f1e0ff */
[----:B------:R-:W-:-:S03]  /*1df0*/  F2FP.F16.E4M3.UNPACK_B R17, R17 ;  /* 0x00000011ff11723e */ /* 0x000fc600020006ff */
[----:B------:R-:W-:Y:S01]  /*1e00*/  IMAD.X R88, RZ, RZ, R7, P0 ;  /* 0x000000ffff587224 */ /* 0x000fe200000e0607 */
[----:B------:R-:W-:Y:S01]  /*1e10*/  ISETP.GE.AND P0, PT, R16, 0x9, PT ;  /* 0x000000091000780c */ /* 0x000fe20003f06270 */
[----:B------:R-:W-:Y:S02]  /*1e20*/  HADD2.F32 R17, -RZ, R17.H0_H0 ;  /* 0x20000011ff117230 */ /* 0x000fe40000004100 */
[----:B-1----:R-:W-:Y:S01]  /*1e30*/  IMAD.WIDE.U32 R20, R23, UR4, R4 ;  /* 0x0000000417147c25 */ /* 0x002fe2000f8e0004 */
[----:B------:R-:W-:-:S03]  /*1e40*/  ISETP.LT.OR P3, PT, R3, 0x1, !P0 ;  /* 0x000000010300780c */ /* 0x000fc60004761670 */
[----:B------:R-:W-:Y:S01]  /*1e50*/  FMUL R22, R17, R2 ;  /* 0x0000000211167220 */ /* 0x000fe20000400000 */
[----:B------:R-:W-:Y:S01]  /*1e60*/  IMAD R88, R88, UR4, RZ ;  /* 0x0000000458587c24 */ /* 0x000fe2000f8e02ff */
[----:B------:R-:W-:Y:S02]  /*1e70*/  IADD3 R20, P4, R20, UR6, RZ ;  /* 0x0000000614147c10 */ /* 0x000fe4000ff9e0ff */
[----:B------:R-:W-:Y:S01]  /*1e80*/  FFMA R22, R89, R0, R22 ;  /* 0x0000000059167223 */ /* 0x000fe20000000016 */
[----:B------:R-:W-:Y:S01]  /*1e90*/  IMAD R23, R23, UR5, R88 ;  /* 0x0000000517177c24 */ /* 0x000fe2000f8e0258 */
[----:B------:R-:W-:-:S03]  /*1ea0*/  PRMT R17, RZ, 0x7610, R17 ;  /* 0x00007610ff117816 */ /* 0x000fc60000000011 */
[----:B------:R-:W-:Y:S02]  /*1eb0*/  F2FP.SATFINITE.E4M3.F32.PACK_AB_MERGE_C R89, RZ, R22, RZ ;  /* 0x00000016ff59723e */ /* 0x000fe400048070ff */
[----:B------:R-:W-:-:S03]  /*1ec0*/  IADD3.X R21, R21, UR7, R23, P4, !PT ;  /* 0x0000000715157c10 */ /* 0x000fc6000a7fe417 */
[----:B------:R1:W-:Y:S01]  /*1ed0*/  @!P2 STG.E.U8 desc[UR12][R14.64+0x1], R89 ;  /* 0x000001590e00a986 */ /* 0x0003e2000c10110c */
[----:B------:R-:W-:Y:S05]  /*1ee0*/  @P3 BRA `(.L_x_34) ;  /* 0x0000000000043947 */ /* 0x000fea0003800000 */
[----:B------:R3:W5:Y:S02]  /*1ef0*/  LDG.E.U8 R17, desc[UR12][R20.64] ;  /* 0x0000000c14117981 */ /* 0x000764000c1e1100 */
.L_x_34:
[----:B------:R-:W-:Y:S05]  /*1f00*/  BSYNC B0 ;  /* 0x0000000000007941 */ /* 0x000fea0003800000 */
.L_x_33:
[----:B-----5:R-:W-:Y:S01]  /*1f10*/  LOP3.LUT R17, R17, 0xff, RZ, 0xc0, !PT ;  /* 0x000000ff11117812 */ /* 0x020fe200078ec0ff */
[----:B------:R-:W-:Y:S01]  /*1f20*/  BSSY B0, `(.L_x_35) ;  /* 0x000000b000007945 */ /* 0x000fe20003800000 */
[----:B------:R-:W-:Y:S02]  /*1f30*/  ISETP.LT.OR P2, PT, R3, 0x2, !P0 ;  /* 0x000000020300780c */ /* 0x000fe40004741670 */
[----:B------:R-:W-:-:S05]  /*1f40*/  F2FP.F16.E4M3.UNPACK_B R17, R17 ;  /* 0x00000011ff11723e */ /* 0x000fca00020006ff */
[----:B------:R-:W-:-:S05]  /*1f50*/  HADD2.F32 R17, -RZ, R17.H0_H0 ;  /* 0x20000011ff117230 */ /* 0x000fca0000004100 */
[----:B------:R-:W-:-:S04]  /*1f60*/  FMUL R17, R17, R2 ;  /* 0x0000000211117220 */ /* 0x000fc80000400000 */
[----:B------:R-:W-:-:S05]  /*1f70*/  FFMA R17, R90, R0, R17 ;  /* 0x000000005a117223 */ /* 0x000fca0000000011 */
[----:B------:R-:W-:Y:S02]  /*1f80*/  F2FP.SATFINITE.E4M3.F32.PACK_AB_MERGE_C R23, RZ, R17, RZ ;  /* 0x00000011ff17723e */ /* 0x000fe400048070ff */
[----:B------:R-:W-:-:S03]  /*1f90*/  PRMT R17, RZ, 0x7610, R17 ;  /* 0x00007610ff117816 */ /* 0x000fc60000000011 */
[----:B------:R4:W-:Y:S01]  /*1fa0*/  @!P3 STG.E.U8 desc[UR12][R12.64], R23 ;  /* 0x000000170c00b986 */ /* 0x0009e2000c10110c */
[----:B------:R-:W-:Y:S05]  /*1fb0*/  @P2 BRA `(.L_x_36) ;  /* 0x0000000000042947 */ /* 0x000fea0003800000 */
[----:B------:R0:W5:Y:S02]  /*1fc0*/  LDG.E.U8 R17, desc[UR12][R20.64+0x1] ;  /* 0x0000010c14117981 */ /* 0x000164000c1e1100 */
.L_x_36:
[----:B------:R-:W-:Y:S05]  /*1fd0*/  BSYNC B0 ;  /* 0x0000000000007941 */ /* 0x000fea0003800000 */
.L_x_35:
[----:B-----5:R-:W-:Y:S01]  /*1fe0*/  LOP3.LUT R17, R17, 0xff, RZ, 0xc0, !PT ;  /* 0x000000ff11117812 */ /* 0x020fe200078ec0ff */
[----:B------:R-:W-:Y:S01]  /*1ff0*/  BSSY B0, `(.L_x_37) ;  /* 0x000000b000007945 */ /* 0x000fe20003800000 */
[----:B------:R-:W-:Y:S02]  /*2000*/  ISETP.LT.OR P3, PT, R3, 0x9, !P1 ;  /* 0x000000090300780c */ /* 0x000fe40004f61670 */
[----:B------:R-:W-:-:S05]  /*2010*/  F2FP.F16.E4M3.UNPACK_B R17, R17 ;  /* 0x00000011ff11723e */ /* 0x000fca00020006ff */
[----:B------:R-:W-:-:S05]  /*2020*/  HADD2.F32 R17, -RZ, R17.H0_H0 ;  /* 0x20000011ff117230 */ /* 0x000fca0000004100 */
[----:B------:R-:W-:Y:S01]  /*2030*/  FMUL R22, R17, R2 ;  /* 0x0000000211167220 */ /* 0x000fe20000400000 */
[----:B------:R-:W-:-:S03]  /*2040*/  PRMT R17, RZ, 0x7610, R17 ;  /* 0x00007610ff117816 */ /* 0x000fc60000000011 */
[----:B------:R-:W-:-:S05]  /*2050*/  FFMA R22, R91, R0, R22 ;  /* 0x000000005b167223 */ /* 0x000fca0000000016 */
[----:B----4-:R-:W-:-:S05]  /*2060*/  F2FP.SATFINITE.E4M3.F32.PACK_AB_MERGE_C R23, RZ, R22, RZ ;  /* 0x00000016ff17723e */ /* 0x010fca00048070ff */
[----:B------:R4:W-:Y:S01]  /*2070*/  @!P2 STG.E.U8 desc[UR12][R12.64+0x1], R23 ;  /* 0x000001170c00a986 */ /* 0x0009e2000c10110c */
[----:B------:R-:W-:Y:S05]  /*2080*/  @P3 BRA `(.L_x_38) ;  /* 0x0000000000043947 */ /* 0x000fea0003800000 */
[----:B------:R0:W5:Y:S02]  /*2090*/  LDG.E.U8 R17, desc[UR12][R18.64+0x8] ;  /* 0x0000080c12117981 */ /* 0x000164000c1e1100 */
.L_x_38:
[----:B------:R-:W-:Y:S05]  /*20a0*/  BSYNC B0 ;  /* 0x0000000000007941 */ /* 0x000fea0003800000 */
.L_x_37:
[----:B-----5:R-:W-:Y:S01]  /*20b0*/  LOP3.LUT R17, R17, 0xff, RZ, 0xc0, !PT ;  /* 0x000000ff11117812 */ /* 0x020fe200078ec0ff */
[----:B------:R-:W-:Y:S01]  /*20c0*/  BSSY B0, `(.L_x_39) ;  /* 0x000000b000007945 */ /* 0x000fe20003800000 */
[----:B------:R-:W-:Y:S02]  /*20d0*/  ISETP.LT.OR P2, PT, R3, 0xa, !P1 ;  /* 0x0000000a0300780c */ /* 0x000fe40004f41670 */
[----:B------:R-:W-:-:S05]  /*20e0*/  F2FP.F16.E4M3.UNPACK_B R17, R17 ;  /* 0x00000011ff11723e */ /* 0x000fca00020006ff */
[----:B------:R-:W-:-:S05]  /*20f0*/  HADD2.F32 R17, -RZ, R17.H0_H0 ;  /* 0x20000011ff117230 */ /* 0x000fca0000004100 */
[----:B------:R-:W-:-:S04]  /*2100*/  FMUL R17, R17, R2 ;  /* 0x0000000211117220 */ /* 0x000fc80000400000 */
[----:B------:R-:W-:-:S05]  /*2110*/  FFMA R17, R92, R0, R17 ;  /* 0x000000005c117223 */ /* 0x000fca0000000011 */
[----:B----4-:R-:W-:Y:S02]  /*2120*/  F2FP.SATFINITE.E4M3.F32.PACK_AB_MERGE_C R23, RZ, R17, RZ ;  /* 0x00000011ff17723e */ /* 0x010fe400048070ff */
[----:B------:R-:W-:-:S03]  /*2130*/  PRMT R17, RZ, 0x7610, R17 ;  /* 0x00007610ff117816 */ /* 0x000fc60000000011 */
[----:B------:R4:W-:Y:S01]  /*2140*/  @!P3 STG.E.U8 desc[UR12][R14.64+0x8], R23 ;  /* 0x000008170e00b986 */ /* 0x0009e2000c10110c */
[----:B------:R-:W-:Y:S05]  /*2150*/  @P2 BRA `(.L_x_40) ;  /* 0x0000000000042947 */ /* 0x000fea0003800000 */
[----:B------:R0:W5:Y:S02]  /*2160*/  LDG.E.U8 R17, desc[UR12][R18.64+0x9] ;  /* 0x0000090c12117981 */ /* 0x000164000c1e1100 */
.L_x_40:
[----:B------:R-:W-:Y:S05]  /*2170*/  BSYNC B0 ;  /* 0x0000000000007941 */ /* 0x000fea0003800000 */
.L_x_39:
        /* <DEDUP_REMOVED lines=12> */
.L_x_42:
[----:B------:R-:W-:Y:S05]  /*2240*/  BSYNC B0 ;  /* 0x0000000000007941 */ /* 0x000fea0003800000 */
.L_x_41:
        /* <DEDUP_REMOVED lines=12> */
.L_x_44:
[----:B------:R-:W-:Y:S05]  /*2310*/  BSYNC B0 ;  /* 0x0000000000007941 */ /* 0x000fea0003800000 */
.L_x_43:
        /* <DEDUP_REMOVED lines=12> */
.L_x_46:
[----:B------:R-:W-:Y:S05]  /*23e0*/  BSYNC B0 ;  /* 0x0000000000007941 */ /* 0x000fea0003800000 */
.L_x_45:
        /* <DEDUP_REMOVED lines=12> */
.L_x_48:
[----:B------:R-:W-:Y:S05]  /*24b0*/  BSYNC B0 ;  /* 0x0000000000007941 */ /* 0x000fea0003800000 */
.L_x_47:
        /* <DEDUP_REMOVED lines=12> */
.L_x_50:
[----:B------:R-:W-:Y:S05]  /*2580*/  BSYNC B0 ;  /* 0x0000000000007941 */ /* 0x000fea0003800000 */
.L_x_49:
        /* <DEDUP_REMOVED lines=12> */
.L_x_52:
[----:B------:R-:W-:Y:S05]  /*2650*/  BSYNC B0 ;  /* 0x0000000000007941 */ /* 0x000fea0003800000 */
.L_x_51:
        /* <DEDUP_REMOVED lines=12> */
.L_x_54:
[----:B------:R-:W-:Y:S05]  /*2720*/  BSYNC B0 ;  /* 0x0000000000007941 */ /* 0x000fea0003800000 */
.L_x_53:
        /* <DEDUP_REMOVED lines=12> */
.L_x_56:
[----:B------:R-:W-:Y:S05]  /*27f0*/  BSYNC B0 ;  /* 0x0000000000007941 */ /* 0x000fea0003800000 */
.L_x_55:
        /* <DEDUP_REMOVED lines=12> */
.L_x_58:
[----:B------:R-:W-:Y:S05]  /*28c0*/  BSYNC B0 ;  /* 0x0000000000007941 */ /* 0x000fea0003800000 */
.L_x_57:
        /* <DEDUP_REMOVED lines=12> */
.L_x_60:
[----:B------:R-:W-:Y:S05]  /*2990*/  BSYNC B0 ;  /* 0x0000000000007941 */ /* 0x000fea0003800000 */
.L_x_59:
        /* <DEDUP_REMOVED lines=12> */
.L_x_62:
[----:B------:R-:W-:Y:S05]  /*2a60*/  BSYNC B0 ;  /* 0x0000000000007941 */ /* 0x000fea0003800000 */
.L_x_61:
        /* <DEDUP_REMOVED lines=12> */
.L_x_64:
[----:B------:R-:W-:Y:S05]  /*2b30*/  BSYNC B0 ;  /* 0x0000000000007941 */ /* 0x000fea0003800000 */
.L_x_63:
        /* <DEDUP_REMOVED lines=12> */
.L_x_66:
[----:B------:R-:W-:Y:S05]  /*2c00*/  BSYNC B0 ;  /* 0x0000000000007941 */ /* 0x000fea0003800000 */
.L_x_65:
        /* <DEDUP_REMOVED lines=12> */
.L_x_68:
[----:B------:R-:W-:Y:S05]  /*2cd0*/  BSYNC B0 ;  /* 0x0000000000007941 */ /* 0x000fea0003800000 */
.L_x_67:
        /* <DEDUP_REMOVED lines=12> */
.L_x_70:
[----:B------:R-:W-:Y:S05]  /*2da0*/  BSYNC B0 ;  /* 0x0000000000007941 */ /* 0x000fea0003800000 */
.L_x_69:
        /* <DEDUP_REMOVED lines=12> */
.L_x_72:
[----:B------:R-:W-:Y:S05]  /*2e70*/  BSYNC B0 ;  /* 0x0000000000007941 */ /* 0x000fea0003800000 */
.L_x_71:
        /* <DEDUP_REMOVED lines=12> */
.L_x_74:
[----:B------:R-:W-:Y:S05]  /*2f40*/  BSYNC B0 ;  /* 0x0000000000007941 */ /* 0x000fea0003800000 */
.L_x_73:
        /* <DEDUP_REMOVED lines=12> */
.L_x_76:
[----:B------:R-:W-:Y:S05]  /*3010*/  BSYNC B0 ;  /* 0x0000000000007941 */ /* 0x000fea0003800000 */
.L_x_75:
        /* <DEDUP_REMOVED lines=12> */
.L_x_78:
[----:B------:R-:W-:Y:S05]  /*30e0*/  BSYNC B0 ;  /* 0x0000000000007941 */ /* 0x000fea0003800000 */
.L_x_77:
        /* <DEDUP_REMOVED lines=12> */
.L_x_80:
[----:B------:R-:W-:Y:S05]  /*31b0*/  BSYNC B0 ;  /* 0x0000000000007941 */ /* 0x000fea0003800000 */
.L_x_79:
        /* <DEDUP_REMOVED lines=12> */
.L_x_82:
[----:B------:R-:W-:Y:S05]  /*3280*/  BSYNC B0 ;  /* 0x0000000000007941 */ /* 0x000fea0003800000 */
.L_x_81:
        /* <DEDUP_REMOVED lines=12> */
.L_x_84:
[----:B------:R-:W-:Y:S05]  /*3350*/  BSYNC B0 ;  /* 0x0000000000007941 */ /* 0x000fea0003800000 */
.L_x_83:
        /* <DEDUP_REMOVED lines=12> */
.L_x_86:
[----:B------:R-:W-:Y:S05]  /*3420*/  BSYNC B0 ;  /* 0x0000000000007941 */ /* 0x000fea0003800000 */
.L_x_85:
        /* <DEDUP_REMOVED lines=12> */
.L_x_88:
[----:B------:R-:W-:Y:S05]  /*34f0*/  BSYNC B0 ;  /* 0x0000000000007941 */ /* 0x000fea0003800000 */
.L_x_87:
        /* <DEDUP_REMOVED lines=12> */
.L_x_90:
[----:B------:R-:W-:Y:S05]  /*35c0*/  BSYNC B0 ;  /* 0x0000000000007941 */ /* 0x000fea0003800000 */
.L_x_89:
        /* <DEDUP_REMOVED lines=12> */
.L_x_92:
[----:B------:R-:W-:Y:S05]  /*3690*/  BSYNC B0 ;  /* 0x0000000000007941 */ /* 0x000fea0003800000 */
.L_x_91:
        /* <DEDUP_REMOVED lines=12> */
.L_x_94:
[----:B------:R-:W-:Y:S05]  /*3760*/  BSYNC B0 ;  /* 0x0000000000007941 */ /* 0x000fea0003800000 */
.L_x_93:
        /* <DEDUP_REMOVED lines=12> */
.L_x_96:
[----:B------:R-:W-:Y:S05]  /*3830*/  BSYNC B0 ;  /* 0x0000000000007941 */ /* 0x000fea0003800000 */
.L_x_95:
        /* <DEDUP_REMOVED lines=12> */
.L_x_98:
[----:B------:R-:W-:Y:S05]  /*3900*/  BSYNC B0 ;  /* 0x0000000000007941 */ /* 0x000fea0003800000 */
.L_x_97:
        /* <DEDUP_REMOVED lines=12> */
.L_x_100:
[----:B------:R-:W-:Y:S05]  /*39d0*/  BSYNC B0 ;  /* 0x0000000000007941 */ /* 0x000fea0003800000 */
.L_x_99:
        /* <DEDUP_REMOVED lines=12> */
.L_x_102:
[----:B------:R-:W-:Y:S05]  /*3aa0*/  BSYNC B0 ;  /* 0x0000000000007941 */ /* 0x000fea0003800000 */
.L_x_101:
        /* <DEDUP_REMOVED lines=12> */
.L_x_104:
[----:B------:R-:W-:Y:S05]  /*3b70*/  BSYNC B0 ;  /* 0x0000000000007941 */ /* 0x000fea0003800000 */
.L_x_103:
        /* <DEDUP_REMOVED lines=12> */
.L_x_106:
[----:B------:R-:W-:Y:S05]  /*3c40*/  BSYNC B0 ;  /* 0x0000000000007941 */ /* 0x000fea0003800000 */
.L_x_105:
        /* <DEDUP_REMOVED lines=12> */
.L_x_108:
[----:B------:R-:W-:Y:S05]  /*3d10*/  BSYNC B0 ;  /* 0x0000000000007941 */ /* 0x000fea0003800000 */
.L_x_107:
        /* <DEDUP_REMOVED lines=12> */
.L_x_110:
[----:B------:R-:W-:Y:S05]  /*3de0*/  BSYNC B0 ;  /* 0x0000000000007941 */ /* 0x000fea0003800000 */
.L_x_109:
        /* <DEDUP_REMOVED lines=12> */
.L_x_112:
[----:B------:R-:W-:Y:S05]  /*3eb0*/  BSYNC B0 ;  /* 0x0000000000007941 */ /* 0x000fea0003800000 */
.L_x_111:
        /* <DEDUP_REMOVED lines=12> */
.L_x_114:
[----:B------:R-:W-:Y:S05]  /*3f80*/  BSYNC B0 ;  /* 0x0000000000007941 */ /* 0x000fea0003800000 */
.L_x_113:
        /* <DEDUP_REMOVED lines=12> */
.L_x_116:
[----:B------:R-:W-:Y:S05]  /*4050*/  BSYNC B0 ;  /* 0x0000000000007941 */ /* 0x000fea0003800000 */
.L_x_115:
        /* <DEDUP_REMOVED lines=12> */
.L_x_118:
[----:B------:R-:W-:Y:S05]  /*4120*/  BSYNC B0 ;  /* 0x0000000000007941 */ /* 0x000fea0003800000 */
.L_x_117:
        /* <DEDUP_REMOVED lines=12> */
.L_x_120:
[----:B------:R-:W-:Y:S05]  /*41f0*/  BSYNC B0 ;  /* 0x0000000000007941 */ /* 0x000fea0003800000 */
.L_x_119:
        /* <DEDUP_REMOVED lines=12> */
.L_x_122:
[----:B------:R-:W-:Y:S05]  /*42c0*/  BSYNC B0 ;  /* 0x0000000000007941 */ /* 0x000fea0003800000 */
.L_x_121:
        /* <DEDUP_REMOVED lines=12> */
.L_x_124:
[----:B------:R-:W-:Y:S05]  /*4390*/  BSYNC B0 ;  /* 0x0000000000007941 */ /* 0x000fea0003800000 */
.L_x_123:
        /* <DEDUP_REMOVED lines=12> */
.L_x_126:
[----:B------:R-:W-:Y:S05]  /*4460*/  BSYNC B0 ;  /* 0x0000000000007941 */ /* 0x000fea0003800000 */
.L_x_125:
        /* <DEDUP_REMOVED lines=12> */
.L_x_128:
[----:B------:R-:W-:Y:S05]  /*4530*/  BSYNC B0 ;  /* 0x0000000000007941 */ /* 0x000fea0003800000 */
.L_x_127:
        /* <DEDUP_REMOVED lines=12> */
.L_x_130:
[----:B------:R-:W-:Y:S05]  /*4600*/  BSYNC B0 ;  /* 0x0000000000007941 */ /* 0x000fea0003800000 */
.L_x_129:
        /* <DEDUP_REMOVED lines=12> */
.L_x_132:
[----:B------:R-:W-:Y:S05]  /*46d0*/  BSYNC B0 ;  /* 0x0000000000007941 */ /* 0x000fea0003800000 */
.L_x_131:
        /* <DEDUP_REMOVED lines=12> */
.L_x_134:
[----:B------:R-:W-:Y:S05]  /*47a0*/  BSYNC B0 ;  /* 0x0000000000007941 */ /* 0x000fea0003800000 */
.L_x_133:
        /* <DEDUP_REMOVED lines=12> */
.L_x_136:
[----:B------:R-:W-:Y:S05]  /*4870*/  BSYNC B0 ;  /* 0x0000000000007941 */ /* 0x000fea0003800000 */
.L_x_135:
        /* <DEDUP_REMOVED lines=12> */
.L_x_138:
[----:B------:R-:W-:Y:S05]  /*4940*/  BSYNC B0 ;  /* 0x0000000000007941 */ /* 0x000fea0003800000 */
.L_x_137:
        /* <DEDUP_REMOVED lines=12> */
.L_x_140:
[----:B------:R-:W-:Y:S05]  /*4a10*/  BSYNC B0 ;  /* 0x0000000000007941 */ /* 0x000fea0003800000 */
.L_x_139:
        /* <DEDUP_REMOVED lines=12> */
.L_x_142:
[----:B------:R-:W-:Y:S05]  /*4ae0*/  BSYNC B0 ;  /* 0x0000000000007941 */ /* 0x000fea0003800000 */
.L_x_141:
        /* <DEDUP_REMOVED lines=12> */
.L_x_144:
[----:B------:R-:W-:Y:S05]  /*4bb0*/  BSYNC B0 ;  /* 0x0000000000007941 */ /* 0x000fea0003800000 */
.L_x_143:
        /* <DEDUP_REMOVED lines=12> */
.L_x_146:
[----:B------:R-:W-:Y:S05]  /*4c80*/  BSYNC B0 ;  /* 0x0000000000007941 */ /* 0x000fea0003800000 */
.L_x_145:
        /* <DEDUP_REMOVED lines=12> */
.L_x_148:
[----:B------:R-:W-:Y:S05]  /*4d50*/  BSYNC B0 ;  /* 0x0000000000007941 */ /* 0x000fea0003800000 */
.L_x_147:
        /* <DEDUP_REMOVED lines=12> */
.L_x_150:
[----:B------:R-:W-:Y:S05]  /*4e20*/  BSYNC B0 ;  /* 0x0000000000007941 */ /* 0x000fea0003800000 */
.L_x_149:
        /* <DEDUP_REMOVED lines=12> */
.L_x_152:
[----:B------:R-:W-:Y:S05]  /*4ef0*/  BSYNC B0 ;  /* 0x0000000000007941 */ /* 0x000fea0003800000 */
.L_x_151:
[----:B-----5:R-:W-:Y:S01]  /*4f00*/  LOP3.LUT R17, R17, 0xff, RZ, 0xc0, !PT ;  /* 0x000000ff11117812 */ /* 0x020fe200078ec0ff */
[----:B------:R-:W-:Y:S01]  /*4f10*/  BSSY B0, `(.L_x_153) ;  /* 0x000000b000007945 */ /* 0x000fe20003800000 */
[----:B------:R-:W-:Y:S02]  /*4f20*/  ISETP.LT.OR P2, PT, R3, 0x79, !P0 ;  /* 0x000000790300780c */ /* 0x000fe40004741670 */
[----:B------:R-:W-:-:S05]  /*4f30*/  F2FP.F16.E4M3.UNPACK_B R17, R17 ;  /* 0x00000011ff11723e */ /* 0x000fca00020006ff */
[----:B------:R-:W-:-:S05]  /*4f40*/  HADD2.F32 R17, -RZ, R17.H0_H0 ;  /* 0x20000011ff117230 */ /* 0x000fca0000004100 */
[----:B0-2---:R-:W-:Y:S01]  /*4f50*/  FMUL R18, R17, R2 ;  /* 0x0000000211127220 */ /* 0x005fe20000400000 */
[----:B------:R-:W-:-:S03]  /*4f60*/  PRMT R17, RZ, 0x7610, R17 ;  /* 0x00007610ff117816 */ /* 0x000fc60000000011 */
[----:B------:R-:W-:-:S05]  /*4f70*/  FFMA R18, R149, R0, R18 ;  /* 0x0000000095127223 */ /* 0x000fca0000000012 */
[----:B------:R-:W-:-:S05]  /*4f80*/  F2FP.SATFINITE.E4M3.F32.PACK_AB_MERGE_C R19, RZ, R18, RZ ;  /* 0x00000012ff13723e */ /* 0x000fca00048070ff */
[----:B------:R0:W-:Y:S01]  /*4f90*/  @!P1 STG.E.U8 desc[UR12][R14.64+0x79], R19 ;  /* 0x000079130e009986 */ /* 0x0001e2000c10110c */
[----:B------:R-:W-:Y:S05]  /*4fa0*/  @P2 BRA `(.L_x_154) ;  /* 0x0000000000042947 */ /* 0x000fea0003800000 */
[----:B------:R2:W5:Y:S02]  /*4fb0*/  LDG.E.U8 R17, desc[UR12][R20.64+0x78] ;  /* 0x0000780c14117981 */ /* 0x000564000c1e1100 */
.L_x_154:
[----:B------:R-:W-:Y:S05]  /*4fc0*/  BSYNC B0 ;  /* 0x0000000000007941 */ /* 0x000fea0003800000 */
.L_x_153:
[----:B-----5:R-:W-:Y:S01]  /*4fd0*/  LOP3.LUT R17, R17, 0xff, RZ, 0xc0, !PT ;  /* 0x000000ff11117812 */ /* 0x020fe200078ec0ff */
[----:B------:R-:W-:Y:S01]  /*4fe0*/  BSSY B0, `(.L_x_155) ;  /* 0x000000b000007945 */ /* 0x000fe20003800000 */
[----:B------:R-:W-:Y:S02]  /*4ff0*/  ISETP.LT.OR P1, PT, R3, 0x7a, !P0 ;  /* 0x0000007a0300780c */ /* 0x000fe40004721670 */
[----:B------:R-:W-:Y:S02]  /*5000*/  F2FP.F16.E4M3.UNPACK_B R17, R17 ;  /* 0x00000011ff11723e */ /* 0x000fe400020006ff */
[----:B01--4-:R-:W-:-:S03]  /*5010*/  PRMT R14, RZ, 0x7610, R14 ;  /* 0x00007610ff0e7816 */ /* 0x013fc6000000000e */
[----:B------:R-:W-:-:S05]  /*5020*/  HADD2.F32 R17, -RZ, R17.H0_H0 ;  /* 0x20000011ff117230 */ /* 0x000fca0000004100 */
[----:B------:R-:W-:-:S04]  /*5030*/  FMUL R17, R17, R2 ;  /* 0x0000000211117220 */ /* 0x000fc80000400000 */
[----:B------:R-:W-:-:S05]  /*5040*/  FFMA R17, R150, R0, R17 ;  /* 0x0000000096117223 */ /* 0x000fca0000000011 */
[----:B------:R-:W-:-:S05]  /*5050*/  F2FP.SATFINITE.E4M3.F32.PACK_AB_MERGE_C R17, RZ, R17, RZ ;  /* 0x00000011ff11723e */ /* 0x000fca00048070ff */
[----:B------:R0:W-:Y:S01]  /*5060*/  @!P2 STG.E.U8 desc[UR12][R12.64+0x78], R17 ;  /* 0x000078110c00a986 */ /* 0x0001e2000c10110c */
[----:B------:R-:W-:Y:S05]  /*5070*/  @P1 BRA `(.L_x_156) ;  /* 0x0000000000041947 */ /* 0x000fea0003800000 */
[----:B------:R1:W5:Y:S02]  /*5080*/  LDG.E.U8 R14, desc[UR12][R20.64+0x79] ;  /* 0x0000790c140e7981 */ /* 0x000364000c1e1100 */
.L_x_156:
[----:B------:R-:W-:Y:S05]  /*5090*/  BSYNC B0 ;  /* 0x0000000000007941 */ /* 0x000fea0003800000 */
.L_x_155:
[----:B-----5:R-:W-:Y:S01]  /*50a0*/  LOP3.LUT R14, R14, 0xff, RZ, 0xc0, !PT ;  /* 0x000000ff0e0e7812 */ /* 0x020fe200078ec0ff */
[----:B------:R-:W-:Y:S01]  /*50b0*/  BSSY B0, `(.L_x_157) ;  /* 0x0000013000007945 */ /* 0x000fe20003800000 */
[----:B0-----:R-:W-:Y:S02]  /*50c0*/  IADD3 R17, P0, R6, 0x40, RZ ;  /* 0x0000004006117810 */ /* 0x001fe40007f1e0ff */
[----:B------:R-:W-:-:S03]  /*50d0*/  F2FP.F16.E4M3.UNPACK_B R14, R14 ;  /* 0x0000000eff0e723e */ /* 0x000fc600020006ff */
[----:B------:R-:W-:Y:S01]  /*50e0*/  IMAD.X R19, RZ, RZ, R7, P0 ;  /* 0x000000ffff137224 */ /* 0x000fe200000e0607 */
[----:B------:R-:W-:Y:S01]  /*50f0*/  ISETP.GE.AND P0, PT, R16, 0x41, PT ;  /* 0x000000411000780c */ /* 0x000fe20003f06270 */
[----:B------:R-:W-:Y:S02]  /*5100*/  HADD2.F32 R15, -RZ, R14.H0_H0 ;  /* 0x2000000eff0f7230 */ /* 0x000fe40000004100 */
[----:B-123--:R-:W-:Y:S01]  /*5110*/  IMAD R20, R19, UR4, RZ ;  /* 0x0000000413147c24 */ /* 0x00efe2000f8e02ff */
[----:B------:R-:W-:Y:S02]  /*5120*/  ISETP.LT.OR P2, PT, R3, 0x1, !P0 ;  /* 0x000000010300780c */ /* 0x000fe40004741670 */
[----:B------:R-:W-:Y:S01]  /*5130*/  FMUL R18, R15, R2 ;  /* 0x000000020f127220 */ /* 0x000fe20000400000 */
[----:B------:R-:W-:-:S04]  /*5140*/  IMAD.WIDE.U32 R14, R17, UR4, R4 ;  /* 0x00000004110e7c25 */ /* 0x000fc8000f8e0004 */
[----:B------:R-:W-:Y:S01]  /*5150*/  FFMA R18, R151, R0, R18 ;  /* 0x0000000097127223 */ /* 0x000fe20000000012 */
[----:B------:R-:W-:Y:S01]  /*5160*/  IMAD R17, R17, UR5, R20 ;  /* 0x0000000511117c24 */ /* 0x000fe2000f8e0214 */
[----:B------:R-:W-:-:S03]  /*5170*/  IADD3 R14, P3, R14, UR6, RZ ;  /* 0x000000060e0e7c10 */ /* 0x000fc6000ff7e0ff */
[----:B------:R-:W-:Y:S02]  /*5180*/  F2FP.SATFINITE.E4M3.F32.PACK_AB_MERGE_C R19, RZ, R18, RZ ;  /* 0x00000012ff13723e */ /* 0x000fe400048070ff */
[--C-:B------:R-:W-:Y:S02]  /*5190*/  IADD3.X R15, R15, UR7, R17.reuse, P3, !PT ;  /* 0x000000070f0f7c10 */ /* 0x100fe40009ffe411 */
[----:B------:R-:W-:Y:S01]  /*51a0*/  PRMT R17, RZ, 0x7610, R17 ;  /* 0x00007610ff117816 */ /* 0x000fe20000000011 */
[----:B------:R0:W-:Y:S01]  /*51b0*/  @!P1 STG.E.U8 desc[UR12][R12.64+0x79], R19 ;  /* 0x000079130c009986 */ /* 0x0001e2000c10110c */
[----:B------:R-:W-:Y:S05]  /*51c0*/  @P2 BRA `(.L_x_158) ;  /* 0x0000000000042947 */ /* 0x000fea0003800000 */
[----:B------:R1:W5:Y:S02]  /*51d0*/  LDG.E.U8 R17, desc[UR12][R14.64] ;  /* 0x0000000c0e117981 */ /* 0x000364000c1e1100 */
.L_x_158:
[----:B------:R-:W-:Y:S05]  /*51e0*/  BSYNC B0 ;  /* 0x0000000000007941 */ /* 0x000fea0003800000 */
.L_x_157:
[----:B-----5:R-:W-:Y:S01]  /*51f0*/  LOP3.LUT R17, R17, 0xff, RZ, 0xc0, !PT ;  /* 0x000000ff11117812 */ /* 0x020fe200078ec0ff */
[----:B------:R-:W-:Y:S01]  /*5200*/  BSSY B0, `(.L_x_159) ;  /* 0x000000b000007945 */ /* 0x000fe20003800000 */
[----:B------:R-:W-:Y:S02]  /*5210*/  ISETP.LT.OR P3, PT, R3, 0x2, !P0 ;  /* 0x000000020300780c */ /* 0x000fe40004761670 */
[----:B------:R-:W-:Y:S02]  /*5220*/  F2FP.F16.E4M3.UNPACK_B R17, R17 ;  /* 0x00000011ff11723e */ /* 0x000fe400020006ff */
[----:B0-----:R-:W-:-:S03]  /*5230*/  PRMT R12, RZ, 0x7610, R12 ;  /* 0x00007610ff0c7816 */ /* 0x001fc6000000000c */
[----:B------:R-:W-:-:S05]  /*5240*/  HADD2.F32 R17, -RZ, R17.H0_H0 ;  /* 0x20000011ff117230 */ /* 0x000fca0000004100 */
[----:B------:R-:W-:-:S04]  /*5250*/  FMUL R17, R17, R2 ;  /* 0x0000000211117220 */ /* 0x000fc80000400000 */
[----:B------:R-:W-:-:S05]  /*5260*/  FFMA R17, R24, R0, R17 ;  /* 0x0000000018117223 */ /* 0x000fca0000000011 */
[----:B------:R-:W-:-:S05]  /*5270*/  F2FP.SATFINITE.E4M3.F32.PACK_AB_MERGE_C R17, RZ, R17, RZ ;  /* 0x00000011ff11723e */ /* 0x000fca00048070ff */
[----:B------:R0:W-:Y:S01]  /*5280*/  @!P2 STG.E.U8 desc[UR12][R10.64], R17 ;  /* 0x000000110a00a986 */ /* 0x0001e2000c10110c */
[----:B------:R-:W-:Y:S05]  /*5290*/  @P3 BRA `(.L_x_160) ;  /* 0x0000000000043947 */ /* 0x000fea0003800000 */
[----:B------:R2:W5:Y:S02]  /*52a0*/  LDG.E.U8 R12, desc[UR12][R14.64+0x1] ;  /* 0x0000010c0e0c7981 */ /* 0x000564000c1e1100 */
.L_x_160:
[----:B------:R-:W-:Y:S05]  /*52b0*/  BSYNC B0 ;  /* 0x0000000000007941 */ /* 0x000fea0003800000 */
.L_x_159:
[----:B-----5:R-:W-:Y:S01]  /*52c0*/  LOP3.LUT R12, R12, 0xff, RZ, 0xc0, !PT ;  /* 0x000000ff0c0c7812 */ /* 0x020fe200078ec0ff */
[----:B------:R-:W-:Y:S01]  /*52d0*/  BSSY B0, `(.L_x_161) ;  /* 0x0000013000007945 */ /* 0x000fe20003800000 */
[----:B0-----:R-:W-:Y:S02]  /*52e0*/  IADD3 R17, P1, R6, 0x48, RZ ;  /* 0x0000004806117810 */ /* 0x001fe40007f3e0ff */
[----:B------:R-:W-:-:S03]  /*52f0*/  F2FP.F16.E4M3.UNPACK_B R12, R12 ;  /* 0x0000000cff0c723e */ /* 0x000fc600020006ff */
[----:B------:R-:W-:Y:S01]  /*5300*/  IMAD.X R7, RZ, RZ, R7, P1 ;  /* 0x000000ffff077224 */ /* 0x000fe200008e0607 */
[----:B------:R-:W-:Y:S01]  /*5310*/  ISETP.GE.AND P1, PT, R16, 0x49, PT ;  /* 0x000000491000780c */ /* 0x000fe20003f26270 */
[----:B------:R-:W-:Y:S02]  /*5320*/  HADD2.F32 R13, -RZ, R12.H0_H0 ;  /* 0x2000000cff0d7230 */ /* 0x000fe40000004100 */
[----:B------:R-:W-:Y:S01]  /*5330*/  IMAD R12, R7, UR4, RZ ;  /* 0x00000004070c7c24 */ /* 0x000fe2000f8e02ff */
[----:B------:R-:W-:Y:S01]  /*5340*/  ISETP.LT.OR P2, PT, R3, 0x1, !P1 ;  /* 0x000000010300780c */ /* 0x000fe20004f41670 */
[----:B------:R-:W-:-:S04]  /*5350*/  IMAD.WIDE.U32 R4, R17, UR4, R4 ;  /* 0x0000000411047c25 */ /* 0x000fc8000f8e0004 */
[----:B------:R-:W-:Y:S01]  /*5360*/  FMUL R6, R13, R2 ;  /* 0x000000020d067220 */ /* 0x000fe20000400000 */
[----:B------:R-:W-:-:S03]  /*5370*/  IMAD R17, R17, UR5, R12 ;  /* 0x0000000511117c24 */ /* 0x000fc6000f8e020c */
[----:B------:R-:W-:Y:S01]  /*5380*/  FFMA R6, R25, R0, R6 ;  /* 0x0000000019067223 */ /* 0x000fe20000000006 */
[----:B------:R-:W-:-:S04]  /*5390*/  IADD3 R4, P4, R4, UR6, RZ ;  /* 0x0000000604047c10 */ /* 0x000fc8000ff9e0ff */
[----:B------:R-:W-:Y:S02]  /*53a0*/  F2FP.SATFINITE.E4M3.F32.PACK_AB_MERGE_C R7, RZ, R6, RZ ;  /* 0x00000006ff07723e */ /* 0x000fe400048070ff */
[----:B------:R-:W-:Y:S02]  /*53b0*/  IADD3.X R5, R5, UR7, R17, P4, !PT ;  /* 0x0000000705057c10 */ /* 0x000fe4000a7fe411 */
[----:B------:R-:W-:Y:S01]  /*53c0*/  PRMT R6, RZ, 0x7610, R6 ;  /* 0x00007610ff067816 */ /* 0x000fe20000000006 */
[----:B------:R0:W-:Y:S01]  /*53d0*/  @!P3 STG.E.U8 desc[UR12][R10.64+0x1], R7 ;  /* 0x000001070a00b986 */ /* 0x0001e2000c10110c */
[----:B------:R-:W-:Y:S05]  /*53e0*/  @P2 BRA `(.L_x_162) ;  /* 0x0000000000042947 */ /* 0x000fea0003800000 */
[----:B------:R3:W5:Y:S02]  /*53f0*/  LDG.E.U8 R6, desc[UR12][R4.64] ;  /* 0x0000000c04067981 */ /* 0x000764000c1e1100 */
.L_x_162:
[----:B------:R-:W-:Y:S05]  /*5400*/  BSYNC B0 ;  /* 0x0000000000007941 */ /* 0x000fea0003800000 */
.L_x_161:
[----:B-----5:R-:W-:Y:S01]  /*5410*/  LOP3.LUT R6, R6, 0xff, RZ, 0xc0, !PT ;  /* 0x000000ff06067812 */ /* 0x020fe200078ec0ff */
[----:B------:R-:W-:Y:S01]  /*5420*/  BSSY B0, `(.L_x_163) ;  /* 0x000000b000007945 */ /* 0x000fe20003800000 */
[----:B------:R-:W-:Y:S02]  /*5430*/  ISETP.LT.OR P3, PT, R3, 0x2, !P1 ;  /* 0x000000020300780c */ /* 0x000fe40004f61670 */
[----:B------:R-:W-:-:S05]  /*5440*/  F2FP.F16.E4M3.UNPACK_B R6, R6 ;  /* 0x00000006ff06723e */ /* 0x000fca00020006ff */
[----:B0-----:R-:W-:Y:S01]  /*5450*/  HADD2.F32 R7, -RZ, R6.H0_H0 ;  /* 0x20000006ff077230 */ /* 0x001fe20000004100 */
[----:B------:R-:W-:-:S04]  /*5460*/  PRMT R6, RZ, 0x7610, R6 ;  /* 0x00007610ff067816 */ /* 0x000fc80000000006 */
[----:B------:R-:W-:-:S04]  /*5470*/  FMUL R7, R7, R2 ;  /* 0x0000000207077220 */ /* 0x000fc80000400000 */
[----:B------:R-:W-:-:S05]  /*5480*/  FFMA R7, R26, R0, R7 ;  /* 0x000000001a077223 */ /* 0x000fca0000000007 */
[----:B------:R-:W-:-:S05]  /*5490*/  F2FP.SATFINITE.E4M3.F32.PACK_AB_MERGE_C R7, RZ, R7, RZ ;  /* 0x00000007ff07723e */ /* 0x000fca00048070ff */
[----:B------:R0:W-:Y:S01]  /*54a0*/  @!P2 STG.E.U8 desc[UR12][R8.64], R7 ;  /* 0x000000070800a986 */ /* 0x0001e2000c10110c */
[----:B------:R-:W-:Y:S05]  /*54b0*/  @P3 BRA `(.L_x_164) ;  /* 0x0000000000043947 */ /* 0x000fea0003800000 */
[----:B------:R4:W5:Y:S02]  /*54c0*/  LDG.E.U8 R6, desc[UR12][R4.64+0x1] ;  /* 0x0000010c04067981 */ /* 0x000964000c1e1100 */
.L_x_164:
[----:B------:R-:W-:Y:S05]  /*54d0*/  BSYNC B0 ;  /* 0x0000000000007941 */ /* 0x000fea0003800000 */
.L_x_163:
[----:B-----5:R-:W-:Y:S01]  /*54e0*/  LOP3.LUT R6, R6, 0xff, RZ, 0xc0, !PT ;  /* 0x000000ff06067812 */ /* 0x020fe200078ec0ff */
[----:B------:R-:W-:Y:S01]  /*54f0*/  BSSY B0, `(.L_x_165) ;  /* 0x000000b000007945 */ /* 0x000fe20003800000 */
[----:B------:R-:W-:Y:S02]  /*5500*/  ISETP.LT.OR P2, PT, R3, 0x9, !P0 ;  /* 0x000000090300780c */ /* 0x000fe40004741670 */
[----:B------:R-:W-:-:S05]  /*5510*/  F2FP.F16.E4M3.UNPACK_B R6, R6 ;  /* 0x00000006ff06723e */ /* 0x000fca00020006ff */
[----:B0-----:R-:W-:-:S05]  /*5520*/  HADD2.F32 R7, -RZ, R6.H0_H0 ;  /* 0x20000006ff077230 */ /* 0x001fca0000004100 */
[----:B------:R-:W-:-:S04]  /*5530*/  FMUL R6, R7, R2 ;  /* 0x0000000207067220 */ /* 0x000fc80000400000 */
[----:B------:R-:W-:-:S05]  /*5540*/  FFMA R6, R27, R0, R6 ;  /* 0x000000001b067223 */ /* 0x000fca0000000006 */
[----:B------:R-:W-:Y:S02]  /*5550*/  F2FP.SATFINITE.E4M3.F32.PACK_AB_MERGE_C R7, RZ, R6, RZ ;  /* 0x00000006ff07723e */ /* 0x000fe400048070ff */
[----:B------:R-:W-:-:S03]  /*5560*/  PRMT R6, RZ, 0x7610, R6 ;  /* 0x00007610ff067816 */ /* 0x000fc60000000006 */
[----:B------:R0:W-:Y:S01]  /*5570*/  @!P3 STG.E.U8 desc[UR12][R8.64+0x1], R7 ;  /* 0x000001070800b986 */ /* 0x0001e2000c10110c */
[----:B------:R-:W-:Y:S05]  /*5580*/  @P2 BRA `(.L_x_166) ;  /* 0x0000000000042947 */ /* 0x000fea0003800000 */
[----:B------:R0:W5:Y:S02]  /*5590*/  LDG.E.U8 R6, desc[UR12][R14.64+0x8] ;  /* 0x0000080c0e067981 */ /* 0x000164000c1e1100 */
.L_x_166:
[----:B------:R-:W-:Y:S05]  /*55a0*/  BSYNC B0 ;  /* 0x0000000000007941 */ /* 0x000fea0003800000 */
.L_x_165:
        /* <DEDUP_REMOVED lines=12> */
.L_x_168:
[----:B------:R-:W-:Y:S05]  /*5670*/  BSYNC B0 ;  /* 0x0000000000007941 */ /* 0x000fea0003800000 */
.L_x_167:
        /* <DEDUP_REMOVED lines=12> */
.L_x_170:
[----:B------:R-:W-:Y:S05]  /*5740*/  BSYNC B0 ;  /* 0x0000000000007941 */ /* 0x000fea0003800000 */
.L_x_169:
        /* <DEDUP_REMOVED lines=12> */
.L_x_172:
[----:B------:R-:W-:Y:S05]  /*5810*/  BSYNC B0 ;  /* 0x0000000000007941 */ /* 0x000fea0003800000 */
.L_x_171:
        /* <DEDUP_REMOVED lines=12> */
.L_x_174:
[----:B------:R-:W-:Y:S05]  /*58e0*/  BSYNC B0 ;  /* 0x0000000000007941 */ /* 0x000fea0003800000 */
.L_x_173:
        /* <DEDUP_REMOVED lines=12> */
.L_x_176:
[----:B------:R-:W-:Y:S05]  /*59b0*/  BSYNC B0 ;  /* 0x0000000000007941 */ /* 0x000fea0003800000 */
.L_x_175:
        /* <DEDUP_REMOVED lines=12> */
.L_x_178:
[----:B------:R-:W-:Y:S05]  /*5a80*/  BSYNC B0 ;  /* 0x0000000000007941 */ /* 0x000fea0003800000 */
.L_x_177:
        /* <DEDUP_REMOVED lines=12> */
.L_x_180:
[----:B------:R-:W-:Y:S05]  /*5b50*/  BSYNC B0 ;  /* 0x0000000000007941 */ /* 0x000fea0003800000 */
.L_x_179:
        /* <DEDUP_REMOVED lines=12> */
.L_x_182:
[----:B------:R-:W-:Y:S05]  /*5c20*/  BSYNC B0 ;  /* 0x0000000000007941 */ /* 0x000fea0003800000 */
.L_x_181:
        /* <DEDUP_REMOVED lines=12> */
.L_x_184:
[----:B------:R-:W-:Y:S05]  /*5cf0*/  BSYNC B0 ;  /* 0x0000000000007941 */ /* 0x000fea0003800000 */
.L_x_183:
        /* <DEDUP_REMOVED lines=12> */
.L_x_186:
[----:B------:R-:W-:Y:S05]  /*5dc0*/  BSYNC B0 ;  /* 0x0000000000007941 */ /* 0x000fea0003800000 */
.L_x_185:
        /* <DEDUP_REMOVED lines=12> */
.L_x_188:
[----:B------:R-:W-:Y:S05]  /*5e90*/  BSYNC B0 ;  /* 0x0000000000007941 */ /* 0x000fea0003800000 */
.L_x_187:
        /* <DEDUP_REMOVED lines=12> */
.L_x_190:
[----:B------:R-:W-:Y:S05]  /*5f60*/  BSYNC B0 ;  /* 0x0000000000007941 */ /* 0x000fea0003800000 */
.L_x_189:
        /* <DEDUP_REMOVED lines=12> */
.L_x_192:
[----:B------:R-:W-:Y:S05]  /*6030*/  BSYNC B0 ;  /* 0x0000000000007941 */ /* 0x000fea0003800000 */
.L_x_191:
        /* <DEDUP_REMOVED lines=12> */
.L_x_194:
[----:B------:R-:W-:Y:S05]  /*6100*/  BSYNC B0 ;  /* 0x0000000000007941 */ /* 0x000fea0003800000 */
.L_x_193:
        /* <DEDUP_REMOVED lines=12> */
.L_x_196:
[----:B------:R-:W-:Y:S05]  /*61d0*/  BSYNC B0 ;  /* 0x0000000000007941 */ /* 0x000fea0003800000 */
.L_x_195:
        /* <DEDUP_REMOVED lines=12> */
.L_x_198:
[----:B------:R-:W-:Y:S05]  /*62a0*/  BSYNC B0 ;  /* 0x0000000000007941 */ /* 0x000fea0003800000 */
.L_x_197:
        /* <DEDUP_REMOVED lines=12> */
.L_x_200:
[----:B------:R-:W-:Y:S05]  /*6370*/  BSYNC B0 ;  /* 0x0000000000007941 */ /* 0x000fea0003800000 */
.L_x_199:
        /* <DEDUP_REMOVED lines=12> */
.L_x_202:
[----:B------:R-:W-:Y:S05]  /*6440*/  BSYNC B0 ;  /* 0x0000000000007941 */ /* 0x000fea0003800000 */
.L_x_201:
        /* <DEDUP_REMOVED lines=12> */
.L_x_204:
[----:B------:R-:W-:Y:S05]  /*6510*/  BSYNC B0 ;  /* 0x0000000000007941 */ /* 0x000fea0003800000 */
.L_x_203:
        /* <DEDUP_REMOVED lines=12> */
.L_x_206:
[----:B------:R-:W-:Y:S05]  /*65e0*/  BSYNC B0 ;  /* 0x0000000000007941 */ /* 0x000fea0003800000 */
.L_x_205:
        /* <DEDUP_REMOVED lines=12> */
.L_x_208:
[----:B------:R-:W-:Y:S05]  /*66b0*/  BSYNC B0 ;  /* 0x0000000000007941 */ /* 0x000fea0003800000 */
.L_x_207:
        /* <DEDUP_REMOVED lines=12> */
.L_x_210:
[----:B------:R-:W-:Y:S05]  /*6780*/  BSYNC B0 ;  /* 0x0000000000007941 */ /* 0x000fea0003800000 */
.L_x_209:
        /* <DEDUP_REMOVED lines=12> */
.L_x_212:
[----:B------:R-:W-:Y:S05]  /*6850*/  BSYNC B0 ;  /* 0x0000000000007941 */ /* 0x000fea0003800000 */
.L_x_211:
        /* <DEDUP_REMOVED lines=12> */
.L_x_214:
[----:B------:R-:W-:Y:S05]  /*6920*/  BSYNC B0 ;  /* 0x0000000000007941 */ /* 0x000fea0003800000 */
.L_x_213:
        /* <DEDUP_REMOVED lines=12> */
.L_x_216:
[----:B------:R-:W-:Y:S05]  /*69f0*/  BSYNC B0 ;  /* 0x0000000000007941 */ /* 0x000fea0003800000 */
.L_x_215:
        /* <DEDUP_REMOVED lines=12> */
.L_x_218:
[----:B------:R-:W-:Y:S05]  /*6ac0*/  BSYNC B0 ;  /* 0x0000000000007941 */ /* 0x000fea0003800000 */
.L_x_217:
        /* <DEDUP_REMOVED lines=12> */
.L_x_220:
[----:B------:R-:W-:Y:S05]  /*6b90*/  BSYNC B0 ;  /* 0x0000000000007941 */ /* 0x000fea0003800000 */
.L_x_219:
        /* <DEDUP_REMOVED lines=12> */
.L_x_222:
[----:B------:R-:W-:Y:S05]  /*6c60*/  BSYNC B0 ;  /* 0x0000000000007941 */ /* 0x000fea0003800000 */
.L_x_221:
        /* <DEDUP_REMOVED lines=12> */
.L_x_224:
[----:B------:R-:W-:Y:S05]  /*6d30*/  BSYNC B0 ;  /* 0x0000000000007941 */ /* 0x000fea0003800000 */
.L_x_223:
        /* <DEDUP_REMOVED lines=12> */
.L_x_226:
[----:B------:R-:W-:Y:S05]  /*6e00*/  BSYNC B0 ;  /* 0x0000000000007941 */ /* 0x000fea0003800000 */
.L_x_225:
        /* <DEDUP_REMOVED lines=12> */
.L_x_228:
[----:B------:R-:W-:Y:S05]  /*6ed0*/  BSYNC B0 ;  /* 0x0000000000007941 */ /* 0x000fea0003800000 */
.L_x_227:
        /* <DEDUP_REMOVED lines=12> */
.L_x_230:
[----:B------:R-:W-:Y:S05]  /*6fa0*/  BSYNC B0 ;  /* 0x0000000000007941 */ /* 0x000fea0003800000 */
.L_x_229:
        /* <DEDUP_REMOVED lines=12> */
.L_x_232:
[----:B------:R-:W-:Y:S05]  /*7070*/  BSYNC B0 ;  /* 0x0000000000007941 */ /* 0x000fea0003800000 */
.L_x_231:
        /* <DEDUP_REMOVED lines=12> */
.L_x_234:
[----:B------:R-:W-:Y:S05]  /*7140*/  BSYNC B0 ;  /* 0x0000000000007941 */ /* 0x000fea0003800000 */
.L_x_233:
        /* <DEDUP_REMOVED lines=12> */
.L_x_236:
[----:B------:R-:W-:Y:S05]  /*7210*/  BSYNC B0 ;  /* 0x0000000000007941 */ /* 0x000fea0003800000 */
.L_x_235:
        /* <DEDUP_REMOVED lines=12> */
.L_x_238:
[----:B------:R-:W-:Y:S05]  /*72e0*/  BSYNC B0 ;  /* 0x0000000000007941 */ /* 0x000fea0003800000 */
.L_x_237:
        /* <DEDUP_REMOVED lines=12> */
.L_x_240:
[----:B------:R-:W-:Y:S05]  /*73b0*/  BSYNC B0 ;  /* 0x0000000000007941 */ /* 0x000fea0003800000 */
.L_x_239:
        /* <DEDUP_REMOVED lines=12> */
.L_x_242:
[----:B------:R-:W-:Y:S05]  /*7480*/  BSYNC B0 ;  /* 0x0000000000007941 */ /* 0x000fea0003800000 */
.L_x_241:
        /* <DEDUP_REMOVED lines=12> */
.L_x_244:
[----:B------:R-:W-:Y:S05]  /*7550*/  BSYNC B0 ;  /* 0x0000000000007941 */ /* 0x000fea0003800000 */
.L_x_243:
        /* <DEDUP_REMOVED lines=12> */
.L_x_246:
[----:B------:R-:W-:Y:S05]  /*7620*/  BSYNC B0 ;  /* 0x0000000000007941 */ /* 0x000fea0003800000 */
.L_x_245:
        /* <DEDUP_REMOVED lines=12> */
.L_x_248:
[----:B------:R-:W-:Y:S05]  /*76f0*/  BSYNC B0 ;  /* 0x0000000000007941 */ /* 0x000fea0003800000 */
.L_x_247:
        /* <DEDUP_REMOVED lines=12> */
.L_x_250:
[----:B------:R-:W-:Y:S05]  /*77c0*/  BSYNC B0 ;  /* 0x0000000000007941 */ /* 0x000fea0003800000 */
.L_x_249:
        /* <DEDUP_REMOVED lines=12> */
.L_x_252:
[----:B------:R-:W-:Y:S05]  /*7890*/  BSYNC B0 ;  /* 0x0000000000007941 */ /* 0x000fea0003800000 */
.L_x_251:
        /* <DEDUP_REMOVED lines=12> */
.L_x_254:
[----:B------:R-:W-:Y:S05]  /*7960*/  BSYNC B0 ;  /* 0x0000000000007941 */ /* 0x000fea0003800000 */
.L_x_253:
        /* <DEDUP_REMOVED lines=12> */
.L_x_256:
[----:B------:R-:W-:Y:S05]  /*7a30*/  BSYNC B0 ;  /* 0x0000000000007941 */ /* 0x000fea0003800000 */
.L_x_255:
        /* <DEDUP_REMOVED lines=12> */
.L_x_258:
[----:B------:R-:W-:Y:S05]  /*7b00*/  BSYNC B0 ;  /* 0x0000000000007941 */ /* 0x000fea0003800000 */
.L_x_257:
        /* <DEDUP_REMOVED lines=12> */
.L_x_260:
[----:B------:R-:W-:Y:S05]  /*7bd0*/  BSYNC B0 ;  /* 0x0000000000007941 */ /* 0x000fea0003800000 */
.L_x_259:
        /* <DEDUP_REMOVED lines=12> */
.L_x_262:
[----:B------:R-:W-:Y:S05]  /*7ca0*/  BSYNC B0 ;  /* 0x0000000000007941 */ /* 0x000fea0003800000 */
.L_x_261:
        /* <DEDUP_REMOVED lines=12> */
.L_x_264:
[----:B------:R-:W-:Y:S05]  /*7d70*/  BSYNC B0 ;  /* 0x0000000000007941 */ /* 0x000fea0003800000 */
.L_x_263:
        /* <DEDUP_REMOVED lines=12> */
.L_x_266:
[----:B------:R-:W-:Y:S05]  /*7e40*/  BSYNC B0 ;  /* 0x0000000000007941 */ /* 0x000fea0003800000 */
.L_x_265:
        /* <DEDUP_REMOVED lines=12> */
.L_x_268:
[----:B------:R-:W-:Y:S05]  /*7f10*/  BSYNC B0 ;  /* 0x0000000000007941 */ /* 0x000fea0003800000 */
.L_x_267:
        /* <DEDUP_REMOVED lines=12> */
.L_x_270:
[----:B------:R-:W-:Y:S05]  /*7fe0*/  BSYNC B0 ;  /* 0x0000000000007941 */ /* 0x000fea0003800000 */
.L_x_269:
[----:B-----5:R-:W-:Y:S01]  /*7ff0*/  F2FP.F16.E4M3.UNPACK_B R6, R6 ;  /* 0x00000006ff06723e */ /* 0x020fe200020006ff */
[----:B------:R-:W-:Y:S01]  /*8000*/  BSSY B0, `(.L_x_271) ;  /* 0x000000a000007945 */ /* 0x000fe20003800000 */
[----:B------:R-:W-:-:S03]  /*8010*/  ISETP.LT.OR P3, PT, R3, 0x72, !P0 ;  /* 0x000000720300780c */ /* 0x000fc60004761670 */
        /* <DEDUP_REMOVED lines=8> */
.L_x_272:
[----:B------:R-:W-:Y:S05]  /*80a0*/  BSYNC B0 ;  /* 0x0000000000007941 */ /* 0x000fea0003800000 */
.L_x_271:
[----:B-----5:R-:W-:Y:S01]  /*80b0*/  F2FP.F16.E4M3.UNPACK_B R6, R6 ;  /* 0x00000006ff06723e */ /* 0x020fe200020006ff */
[----:B------:R-:W-:Y:S01]  /*80c0*/  BSSY B0, `(.L_x_273) ;  /* 0x000000a000007945 */ /* 0x000fe20003800000 */
[----:B------:R-:W-:-:S03]  /*80d0*/  ISETP.LT.OR P2, PT, R3, 0x71, !P1 ;  /* 0x000000710300780c */ /* 0x000fc60004f41670 */
        /* <DEDUP_REMOVED lines=8> */
.L_x_274:
[----:B------:R-:W-:Y:S05]  /*8160*/  BSYNC B0 ;  /* 0x0000000000007941 */ /* 0x000fea0003800000 */
.L_x_273:
        /* <DEDUP_REMOVED lines=11> */
.L_x_276:
[----:B------:R-:W-:Y:S05]  /*8220*/  BSYNC B0 ;  /* 0x0000000000007941 */ /* 0x000fea0003800000 */
.L_x_275:
        /* <DEDUP_REMOVED lines=11> */
.L_x_278:
[----:B------:R-:W-:Y:S05]  /*82e0*/  BSYNC B0 ;  /* 0x0000000000007941 */ /* 0x000fea0003800000 */
.L_x_277:
        /* <DEDUP_REMOVED lines=11> */
.L_x_280:
[----:B------:R-:W-:Y:S05]  /*83a0*/  BSYNC B0 ;  /* 0x0000000000007941 */ /* 0x000fea0003800000 */
.L_x_279:
        /* <DEDUP_REMOVED lines=11> */
.L_x_282:
[----:B------:R-:W-:Y:S05]  /*8460*/  BSYNC B0 ;  /* 0x0000000000007941 */ /* 0x000fea0003800000 */
.L_x_281:
[----:B-----5:R-:W-:Y:S01]  /*8470*/  F2FP.F16.E4M3.UNPACK_B R6, R6 ;  /* 0x00000006ff06723e */ /* 0x020fe200020006ff */
[----:B------:R-:W-:Y:S01]  /*8480*/  BSSY B0, `(.L_x_283) ;  /* 0x000000a000007945 */ /* 0x000fe20003800000 */
[----:B------:R-:W-:Y:S02]  /*8490*/  ISETP.LT.OR P1, PT, R3, 0x7a, !P1 ;  /* 0x0000007a0300780c */ /* 0x000fe40004f21670 */
[----:B------:R-:W-:Y:S01]  /*84a0*/  PRMT R3, RZ, 0x7610, R3 ;  /* 0x00007610ff037816 */ /* 0x000fe20000000003 */
[----:B0-----:R-:W-:-:S05]  /*84b0*/  HADD2.F32 R7, -RZ, R6.H0_H0 ;  /* 0x20000006ff077230 */ /* 0x001fca0000004100 */
[----:B------:R-:W-:-:S04]  /*84c0*/  FMUL R7, R7, R2 ;  /* 0x0000000207077220 */ /* 0x000fc80000400000 */
[----:B------:R-:W-:-:S05]  /*84d0*/  FFMA R7, R86, R0, R7 ;  /* 0x0000000056077223 */ /* 0x000fca0000000007 */
[----:B------:R-:W-:-:S05]  /*84e0*/  F2FP.SATFINITE.E4M3.F32.PACK_AB_MERGE_C R7, RZ, R7, RZ ;  /* 0x00000007ff07723e */ /* 0x000fca00048070ff */
[----:B------:R0:W-:Y:S01]  /*84f0*/  @!P2 STG.E.U8 desc[UR12][R8.64+0x78], R7 ;  /* 0x000078070800a986 */ /* 0x0001e2000c10110c */
[----:B------:R-:W-:Y:S05]  /*8500*/  @P1 BRA `(.L_x_284) ;  /* 0x0000000000041947 */ /* 0x000fea0003800000 */
[----:B------:R0:W5:Y:S02]  /*8510*/  LDG.E.U8 R3, desc[UR12][R4.64+0x79] ;  /* 0x0000790c04037981 */ /* 0x000164000c1e1100 */
.L_x_284:
[----:B------:R-:W-:Y:S05]  /*8520*/  BSYNC B0 ;  /* 0x0000000000007941 */ /* 0x000fea0003800000 */
.L_x_283:
[----:B-----5:R-:W-:-:S05]  /*8530*/  F2FP.F16.E4M3.UNPACK_B R3, R3 ;  /* 0x00000003ff03723e */ /* 0x020fca00020006ff */
[----:B------:R-:W-:-:S05]  /*8540*/  HADD2.F32 R3, -RZ, R3.H0_H0 ;  /* 0x20000003ff037230 */ /* 0x000fca0000004100 */
[----:B------:R-:W-:-:S04]  /*8550*/  FMUL R2, R3, R2 ;  /* 0x0000000203027220 */ /* 0x000fc80000400000 */
[----:B------:R-:W-:-:S05]  /*8560*/  FFMA R2, R87, R0, R2 ;  /* 0x0000000057027223 */ /* 0x000fca0000000002 */
[----:B------:R-:W-:Y:S01]  /*8570*/  F2FP.SATFINITE.E4M3.F32.PACK_AB_MERGE_C R3, RZ, R2, RZ ;  /* 0x00000002ff03723e */ /* 0x000fe200048070ff */
[----:B------:R-:W-:Y:S06]  /*8580*/  @P1 EXIT ;  /* 0x000000000000194d */ /* 0x000fec0003800000 */
[----:B------:R-:W-:Y:S01]  /*8590*/  STG.E.U8 desc[UR12][R8.64+0x79], R3 ;  /* 0x0000790308007986 */ /* 0x000fe2000c10110c */
[----:B------:R-:W-:Y:S05]  /*85a0*/  EXIT ;  /* 0x000000000000794d */ /* 0x000fea0003800000 */
.L_x_28:
[----:B------:R-:W-:Y:S01]  /*85b0*/  ISETP.GE.AND P3, PT, R16, 0x1, PT ;  /* 0x000000011000780c */ /* 0x000fe20003f66270 */
[-C--:B--2---:R-:W-:Y:S01]  /*85c0*/  FMUL R89, R89, R0.reuse ;  /* 0x0000000059597220 */ /* 0x084fe20000400000 */
[-C--:B------:R-:W-:Y:S01]  /*85d0*/  FMUL R88, R88, R0.reuse ;  /* 0x0000000058587220 */ /* 0x080fe20000400000 */
[----:B------:R-:W-:Y:S01]  /*85e0*/  ISETP.GE.AND P2, PT, R16, 0x9, PT ;  /* 0x000000091000780c */ /* 0x000fe20003f46270 */
[-C--:B------:R-:W-:Y:S01]  /*85f0*/  FMUL R90, R90, R0.reuse ;  /* 0x000000005a5a7220 */ /* 0x080fe20000400000 */
[----:B------:R-:W-:Y:S01]  /*8600*/  ISETP.LT.OR P1, PT, R3, 0x2, !P3 ;  /* 0x000000020300780c */ /* 0x000fe20005f21670 */
[-C--:B------:R-:W-:Y:S01]  /*8610*/  FMUL R91, R91, R0.reuse ;  /* 0x000000005b5b7220 */ /* 0x080fe20000400000 */
[----:B------:R-:W-:Y:S01]  /*8620*/  ISETP.LT.OR P0, PT, R3, 0x1, !P3 ;  /* 0x000000010300780c */ /* 0x000fe20005f01670 */
[-C--:B------:R-:W-:Y:S01]  /*8630*/  FMUL R92, R92, R0.reuse ;  /* 0x000000005c5c7220 */ /* 0x080fe20000400000 */
[----:B------:R-:W-:Y:S01]  /*8640*/  F2FP.SATFINITE.E4M3.F32.PACK_AB_MERGE_C R89, RZ, R89, RZ ;  /* 0x00000059ff59723e */ /* 0x000fe200048070ff */
[----:B------:R-:W-:Y:S01]  /*8650*/  FMUL R93, R93, R0 ;  /* 0x000000005d5d7220 */ /* 0x000fe20000400000 */
[----:B------:R-:W-:Y:S01]  /*8660*/  F2FP.SATFINITE.E4M3.F32.PACK_AB_MERGE_C R5, RZ, R88, RZ ;  /* 0x00000058ff05723e */ /* 0x000fe200048070ff */
[-C--:B------:R-:W-:Y:S01]  /*8670*/  FMUL R94, R94, R0.reuse ;  /* 0x000000005e5e7220 */ /* 0x080fe20000400000 */
[----:B------:R-:W-:Y:S01]  /*8680*/  ISETP.LT.OR P4, PT, R3, 0x2, !P2 ;  /* 0x000000020300780c */ /* 0x000fe20005781670 */
[-C--:B------:R-:W-:Y:S01]  /*8690*/  FMUL R95, R95, R0.reuse ;  /* 0x000000005f5f7220 */ /* 0x080fe20000400000 */
[C---:B------:R-:W-:Y:S01]  /*86a0*/  ISETP.LT.OR P5, PT, R3.reuse, 0x9, !P3 ;  /* 0x000000090300780c */ /* 0x040fe20005fa1670 */
[-C--:B------:R-:W-:Y:S01]  /*86b0*/  FMUL R96, R96, R0.reuse ;  /* 0x0000000060607220 */ /* 0x080fe20000400000 */
[C---:B------:R-:W-:Y:S01]  /*86c0*/  ISETP.LT.OR P6, PT, R3.reuse, 0xa, !P3 ;  /* 0x0000000a0300780c */ /* 0x040fe20005fc1670 */
[----:B------:R-:W-:Y:S01]  /*86d0*/  @!P1 STG.E.U8 desc[UR12][R14.64+0x1], R89 ;  /* 0x000001590e009986 */ /* 0x000fe2000c10110c */
[----:B------:R-:W-:Y:S01]  /*86e0*/  ISETP.LT.OR P1, PT, R3, 0x1, !P2 ;  /* 0x000000010300780c */ /* 0x000fe20005721670 */
[-C--:B------:R-:W-:Y:S01]  /*86f0*/  FMUL R97, R97, R0.reuse ;  /* 0x0000000061617220 */ /* 0x080fe20000400000 */
[----:B------:R-:W-:Y:S01]  /*8700*/  F2FP.SATFINITE.E4M3.F32.PACK_AB_MERGE_C R91, RZ, R91, RZ ;  /* 0x0000005bff5b723e */ /* 0x000fe200048070ff */
[----:B------:R0:W-:Y:S01]  /*8710*/  @!P0 STG.E.U8 desc[UR12][R14.64], R5 ;  /* 0x000000050e008986 */ /* 0x0001e2000c10110c */
[----:B------:R-:W-:Y:S01]  /*8720*/  ISETP.LT.OR P0, PT, R3, 0x9, !P2 ;  /* 0x000000090300780c */ /* 0x000fe20005701670 */
[----:B------:R-:W-:Y:S01]  /*8730*/  FMUL R98, R98, R0 ;  /* 0x0000000062627220 */ /* 0x000fe20000400000 */
[----:B------:R-:W-:Y:S01]  /*8740*/  F2FP.SATFINITE.E4M3.F32.PACK_AB_MERGE_C R7, RZ, R92, RZ ;  /* 0x0000005cff07723e */ /* 0x000fe200048070ff */
[----:B------:R-:W-:Y:S01]  /*8750*/  @!P4 STG.E.U8 desc[UR12][R12.64+0x1], R91 ;  /* 0x0000015b0c00c986 */ /* 0x000fe2000c10110c */
[----:B------:R-:W-:Y:S01]  /*8760*/  F2FP.SATFINITE.E4M3.F32.PACK_AB_MERGE_C R93, RZ, R93, RZ ;  /* 0x0000005dff5d723e */ /* 0x000fe200048070ff */
[----:B------:R-:W-:Y:S01]  /*8770*/  FMUL R99, R99, R0 ;  /* 0x0000000063637220 */ /* 0x000fe20000400000 */
[----:B------:R-:W-:Y:S01]  /*8780*/  F2FP.SATFINITE.E4M3.F32.PACK_AB_MERGE_C R17, RZ, R94, RZ ;  /* 0x0000005eff11723e */ /* 0x000fe200048070ff */
[-C--:B------:R-:W-:Y:S01]  /*8790*/  FMUL R100, R100, R0.reuse ;  /* 0x0000000064647220 */ /* 0x080fe20000400000 */
[----:B------:R-:W-:Y:S01]  /*87a0*/  ISETP.LT.OR P4, PT, R3, 0x12, !P3 ;  /* 0x000000120300780c */ /* 0x000fe20005f81670 */
[-C--:B------:R-:W-:Y:S01]  /*87b0*/  FMUL R101, R101, R0.reuse ;  /* 0x0000000065657220 */ /* 0x080fe20000400000 */
[----:B------:R-:W-:Y:S01]  /*87c0*/  F2FP.SATFINITE.E4M3.F32.PACK_AB_MERGE_C R95, RZ, R95, RZ ;  /* 0x0000005fff5f723e */ /* 0x000fe200048070ff */
[----:B------:R-:W-:Y:S01]  /*87d0*/  FMUL R102, R102, R0 ;  /* 0x0000000066667220 */ /* 0x000fe20000400000 */
[----:B0-----:R-:W-:Y:S01]  /*87e0*/  F2FP.SATFINITE.E4M3.F32.PACK_AB_MERGE_C R5, RZ, R90, RZ ;  /* 0x0000005aff05723e */ /* 0x001fe200048070ff */
[-C--:B------:R-:W-:Y:S01]  /*87f0*/  FMUL R103, R103, R0.reuse ;  /* 0x0000000067677220 */ /* 0x080fe20000400000 */
[----:B------:R-:W-:Y:S01]  /*8800*/  F2FP.SATFINITE.E4M3.F32.PACK_AB_MERGE_C R97, RZ, R97, RZ ;  /* 0x00000061ff61723e */ /* 0x000fe200048070ff */
[-C--:B------:R-:W-:Y:S01]  /*8810*/  FMUL R104, R104, R0.reuse ;  /* 0x0000000068687220 */ /* 0x080fe20000400000 */
[----:B------:R-:W-:Y:S01]  /*8820*/  F2FP.SATFINITE.E4M3.F32.PACK_AB_MERGE_C R99, RZ, R99, RZ ;  /* 0x00000063ff63723e */ /* 0x000fe200048070ff */
[----:B------:R0:W-:Y:S01]  /*8830*/  @!P1 STG.E.U8 desc[UR12][R12.64], R5 ;  /* 0x000000050c009986 */ /* 0x0001e2000c10110c */
[----:B------:R-:W-:Y:S01]  /*8840*/  ISETP.LT.OR P1, PT, R3, 0xa, !P2 ;  /* 0x0000000a0300780c */ /* 0x000fe20005721670 */
[-C--:B------:R-:W-:Y:S01]  /*8850*/  FMUL R105, R105, R0.reuse ;  /* 0x0000000069697220 */ /* 0x080fe20000400000 */
[----:B------:R-:W-:Y:S01]  /*8860*/  F2FP.SATFINITE.E4M3.F32.PACK_AB_MERGE_C R101, RZ, R101, RZ ;  /* 0x00000065ff65723e */ /* 0x000fe200048070ff */
[----:B------:R1:W-:Y:S01]  /*8870*/  @!P5 STG.E.U8 desc[UR12][R14.64+0x8], R7 ;  /* 0x000008070e00d986 */ /* 0x0003e2000c10110c */
[C---:B------:R-:W-:Y:S01]  /*8880*/  ISETP.LT.OR P5, PT, R3.reuse, 0x11, !P2 ;  /* 0x000000110300780c */ /* 0x040fe200057a1670 */
[-C--:B------:R-:W-:Y:S01]  /*8890*/  FMUL R106, R106, R0.reuse ;  /* 0x000000006a6a7220 */ /* 0x080fe20000400000 */
[----:B------:R-:W-:Y:S01]  /*88a0*/  F2FP.SATFINITE.E4M3.F32.PACK_AB_MERGE_C R103, RZ, R103, RZ ;  /* 0x00000067ff67723e */ /* 0x000fe200048070ff */
[----:B------:R-:W-:Y:S01]  /*88b0*/  @!P6 STG.E.U8 desc[UR12][R14.64+0x9], R93 ;  /* 0x0000095d0e00e986 */ /* 0x000fe2000c10110c */
[----:B------:R-:W-:Y:S01]  /*88c0*/  ISETP.LT.OR P6, PT, R3, 0x12, !P2 ;  /* 0x000000120300780c */ /* 0x000fe200057c1670 */
[-C--:B------:R-:W-:Y:S01]  /*88d0*/  FMUL R107, R107, R0.reuse ;  /* 0x000000006b6b7220 */ /* 0x080fe20000400000 */
[-C--:B------:R-:W-:Y:S01]  /*88e0*/  FMUL R108, R108, R0.reuse ;  /* 0x000000006c6c7220 */ /* 0x080fe20000400000 */
[----:B------:R2:W-:Y:S01]  /*88f0*/  @!P0 STG.E.U8 desc[UR12][R12.64+0x8], R17 ;  /* 0x000008110c008986 */ /* 0x0005e2000c10110c */
[----:B------:R-:W-:Y:S01]  /*8900*/  ISETP.LT.OR P0, PT, R3, 0x11, !P3 ;  /* 0x000000110300780c */ /* 0x000fe20005f01670 */
[----:B------:R-:W-:Y:S01]  /*8910*/  FMUL R109, R109, R0 ;  /* 0x000000006d6d7220 */ /* 0x000fe20000400000 */
[----:B0-----:R-:W-:Y:S01]  /*8920*/  F2FP.SATFINITE.E4M3.F32.PACK_AB_MERGE_C R5, RZ, R96, RZ ;  /* 0x00000060ff05723e */ /* 0x001fe200048070ff */
[----:B------:R-:W-:Y:S01]  /*8930*/  @!P1 STG.E.U8 desc[UR12][R12.64+0x9], R95 ;  /* 0x0000095f0c009986 */ /* 0x000fe2000c10110c */
[----:B-1----:R-:W-:Y:S01]  /*8940*/  F2FP.SATFINITE.E4M3.F32.PACK_AB_MERGE_C R7, RZ, R98, RZ ;  /* 0x00000062ff07723e */ /* 0x002fe200048070ff */
[-C--:B------:R-:W-:Y:S01]  /*8950*/  FMUL R110, R110, R0.reuse ;  /* 0x000000006e6e7220 */ /* 0x080fe20000400000 */
[C---:B------:R-:W-:Y:S01]  /*8960*/  ISETP.LT.OR P1, PT, R3.reuse, 0x19, !P3 ;  /* 0x000000190300780c */ /* 0x040fe20005f21670 */
[----:B------:R-:W-:Y:S01]  /*8970*/  @!P4 STG.E.U8 desc[UR12][R14.64+0x11], R97 ;  /* 0x000011610e00c986 */ /* 0x000fe2000c10110c */
[----:B------:R-:W-:Y:S01]  /*8980*/  ISETP.LT.OR P4, PT, R3, 0x1a, !P3 ;  /* 0x0000001a0300780c */ /* 0x000fe20005f81670 */
[-C--:B------:R-:W-:Y:S01]  /*8990*/  FMUL R111, R111, R0.reuse ;  /* 0x000000006f6f7220 */ /* 0x080fe20000400000 */
[----:B------:R-:W-:Y:S01]  /*89a0*/  F2FP.SATFINITE.E4M3.F32.PACK_AB_MERGE_C R105, RZ, R105, RZ ;  /* 0x00000069ff69723e */ /* 0x000fe200048070ff */
[----:B------:R-:W-:Y:S01]  /*89b0*/  FMUL R112, R112, R0 ;  /* 0x0000000070707220 */ /* 0x000fe20000400000 */
[----:B--2---:R-:W-:Y:S01]  /*89c0*/  F2FP.SATFINITE.E4M3.F32.PACK_AB_MERGE_C R17, RZ, R104, RZ ;  /* 0x00000068ff11723e */ /* 0x004fe200048070ff */
        /* <DEDUP_REMOVED lines=10> */
[----:B------:R-:W-:Y:S01]  /*8a70*/  FMUL R115, R115, R0 ;  /* 0x0000000073737220 */ /* 0x000fe20000400000 */
[----:B------:R-:W-:Y:S01]  /*8a80*/  F2FP.SATFINITE.E4M3.F32.PACK_AB_MERGE_C R111, RZ, R111, RZ ;  /* 0x0000006fff6f723e */ /* 0x000fe200048070ff */
[----:B------:R-:W-:Y:S01]  /*8a90*/  @!P4 STG.E.U8 desc[UR12][R14.64+0x19], R101 ;  /* 0x000019650e00c986 */ /* 0x000fe2000c10110c */
[----:B0-----:R-:W-:Y:S01]  /*8aa0*/  F2FP.SATFINITE.E4M3.F32.PACK_AB_MERGE_C R5, RZ, R100, RZ ;  /* 0x00000064ff05723e */ /* 0x001fe200048070ff */
[-C--:B------:R-:W-:Y:S01]  /*8ab0*/  FMUL R116, R116, R0.reuse ;  /* 0x0000000074747220 */ /* 0x080fe20000400000 */
[----:B------:R-:W-:Y:S01]  /*8ac0*/  ISETP.LT.OR P4, PT, R3, 0x22, !P2 ;  /* 0x000000220300780c */ /* 0x000fe20005781670 */
[----:B------:R-:W-:Y:S01]  /*8ad0*/  FMUL R117, R117, R0 ;  /* 0x0000000075757220 */ /* 0x000fe20000400000 */
[----:B-1----:R-:W-:Y:S01]  /*8ae0*/  F2FP.SATFINITE.E4M3.F32.PACK_AB_MERGE_C R7, RZ, R102, RZ ;  /* 0x00000066ff07723e */ /* 0x002fe200048070ff */
[----:B------:R0:W-:Y:S01]  /*8af0*/  @!P1 STG.E.U8 desc[UR12][R14.64+0x18], R5 ;  /* 0x000018050e009986 */ /* 0x0001e2000c10110c */
[C---:B------:R-:W-:Y:S01]  /*8b00*/  ISETP.LT.OR P1, PT, R3.reuse, 0x22, !P3 ;  /* 0x000000220300780c */ /* 0x040fe20005f21670 */
[-C--:B------:R-:W-:Y:S01]  /*8b10*/  FMUL R118, R118, R0.reuse ;  /* 0x0000000076767220 */ /* 0x080fe20000400000 */
[----:B------:R-:W-:Y:S01]  /*8b20*/  F2FP.SATFINITE.E4M3.F32.PACK_AB_MERGE_C R113, RZ, R113, RZ ;  /* 0x00000071ff71723e */ /* 0x000fe200048070ff */
[----:B------:R1:W-:Y:S01]  /*8b30*/  @!P5 STG.E.U8 desc[UR12][R12.64+0x18], R7 ;  /* 0x000018070c00d986 */ /* 0x0003e2000c10110c */
[----:B------:R-:W-:Y:S01]  /*8b40*/  ISETP.LT.OR P5, PT, R3, 0x29, !P3 ;  /* 0x000000290300780c */ /* 0x000fe20005fa1670 */
[-C--:B------:R-:W-:Y:S01]  /*8b50*/  FMUL R119, R119, R0.reuse ;  /* 0x0000000077777220 */ /* 0x080fe20000400000 */
[----:B------:R-:W-:Y:S01]  /*8b60*/  F2FP.SATFINITE.E4M3.F32.PACK_AB_MERGE_C R115, RZ, R115, RZ ;  /* 0x00000073ff73723e */ /* 0x000fe200048070ff */
[----:B------:R-:W-:Y:S01]  /*8b70*/  @!P6 STG.E.U8 desc[UR12][R12.64+0x19], R103 ;  /* 0x000019670c00e986 */ /* 0x000fe2000c10110c */
[C---:B------:R-:W-:Y:S01]  /*8b80*/  ISETP.LT.OR P6, PT, R3.reuse, 0x2a, !P3 ;  /* 0x0000002a0300780c */ /* 0x040fe20005fc1670 */
[-C--:B------:R-:W-:Y:S01]  /*8b90*/  FMUL R120, R120, R0.reuse ;  /* 0x0000000078787220 */ /* 0x080fe20000400000 */
[----:B------:R-:W-:Y:S01]  /*8ba0*/  F2FP.SATFINITE.E4M3.F32.PACK_AB_MERGE_C R117, RZ, R117, RZ ;  /* 0x00000075ff75723e */ /* 0x000fe200048070ff */
        /* <DEDUP_REMOVED lines=25> */
[----:B------:R-:W-:Y:S01]  /*8d40*/  FMUL R128, R128, R0 ;  /* 0x0000000080807220 */ /* 0x000fe20000400000 */
[----:B0-----:R-:W-:Y:S01]  /*8d50*/  F2FP.SATFINITE.E4M3.F32.PACK_AB_MERGE_C R5, RZ, R110, RZ ;  /* 0x0000006eff05723e */ /* 0x001fe200048070ff */
[----:B------:R-:W-:Y:S01]  /*8d60*/  @!P4 STG.E.U8 desc[UR12][R12.64+0x29], R111 ;  /* 0x0000296f0c00c986 */ /* 0x000fe2000c10110c */
        /* <DEDUP_REMOVED lines=88> */
[C---:B------:R-:W-:Y:S01]  /*92f0*/  ISETP.LT.OR P4, PT, R3.reuse, 0x61, !P3 ;  /* 0x000000610300780c */ /* 0x040fe20005f81670 */
[----:B------:R-:W-:Y:S01]  /*9300*/  FMUL R26, R26, R0 ;  /* 0x000000001a1a7220 */ /* 0x000fe20000400000 */
[----:B-1----:R-:W-:Y:S01]  /*9310*/  F2FP.SATFINITE.E4M3.F32.PACK_AB_MERGE_C R7, RZ, R132, RZ ;  /* 0x00000084ff07723e */ /* 0x002fe200048070ff */
[----:B------:R0:W-:Y:S01]  /*9320*/  @!P1 STG.E.U8 desc[UR12][R12.64+0x50], R5 ;  /* 0x000050050c009986 */ /* 0x0001e2000c10110c */
[----:B------:R-:W-:Y:S01]  /*9330*/  ISETP.LT.OR P1, PT, R3, 0x5a, !P2 ;  /* 0x0000005a0300780c */ /* 0x000fe20005721670 */
[-C--:B------:R-:W-:Y:S01]  /*9340*/  FMUL R27, R27, R0.reuse ;  /* 0x000000001b1b7220 */ /* 0x080fe20000400000 */
[----:B------:R-:W-:Y:S01]  /*9350*/  F2FP.SATFINITE.E4M3.F32.PACK_AB_MERGE_C R151, RZ, R151, RZ ;  /* 0x00000097ff97723e */ /* 0x000fe200048070ff */
[----:B------:R1:W-:Y:S01]  /*9360*/  @!P5 STG.E.U8 desc[UR12][R14.64+0x58], R7 ;  /* 0x000058070e00d986 */ /* 0x0003e2000c10110c */
[----:B------:R-:W-:Y:S01]  /*9370*/  ISETP.LT.OR P5, PT, R3, 0x62, !P3 ;  /* 0x000000620300780c */ /* 0x000fe20005fa1670 */
[-C--:B------:R-:W-:Y:S01]  /*9380*/  FMUL R28, R28, R0.reuse ;  /* 0x000000001c1c7220 */ /* 0x080fe20000400000 */
[-C--:B------:R-:W-:Y:S01]  /*9390*/  FMUL R29, R29, R0.reuse ;  /* 0x000000001d1d7220 */ /* 0x080fe20000400000 */
[----:B------:R-:W-:Y:S01]  /*93a0*/  @!P6 STG.E.U8 desc[UR12][R14.64+0x59], R133 ;  /* 0x000059850e00e986 */ /* 0x000fe2000c10110c */
[----:B------:R-:W-:Y:S01]  /*93b0*/  ISETP.LT.OR P6, PT, R3, 0x61, !P2 ;  /* 0x000000610300780c */ /* 0x000fe200057c1670 */
[----:B------:R-:W-:Y:S01]  /*93c0*/  FMUL R30, R30, R0 ;  /* 0x000000001e1e7220 */ /* 0x000fe20000400000 */
[----:B------:R-:W-:Y:S01]  /*93d0*/  F2FP.SATFINITE.E4M3.F32.PACK_AB_MERGE_C R25, RZ, R25, RZ ;  /* 0x00000019ff19723e */ /* 0x000fe200048070ff */
[----:B------:R2:W-:Y:S01]  /*93e0*/  @!P0 STG.E.U8 desc[UR12][R12.64+0x58], R17 ;  /* 0x000058110c008986 */ /* 0x0005e2000c10110c */
[----:B0-----:R-:W-:Y:S01]  /*93f0*/  F2FP.SATFINITE.E4M3.F32.PACK_AB_MERGE_C R5, RZ, R136, RZ ;  /* 0x00000088ff05723e */ /* 0x001fe200048070ff */
[----:B------:R-:W-:Y:S01]  /*9400*/  FMUL R31, R31, R0 ;  /* 0x000000001f1f7220 */ /* 0x000fe20000400000 */
[C---:B------:R-:W-:Y:S01]  /*9410*/  ISETP.LT.OR P0, PT, R3.reuse, 0x62, !P2 ;  /* 0x000000620300780c */ /* 0x040fe20005701670 */
[----:B------:R-:W-:Y:S01]  /*9420*/  @!P1 STG.E.U8 desc[UR12][R12.64+0x59], R135 ;  /* 0x000059870c009986 */ /* 0x000fe2000c10110c */
[----:B-1----:R-:W-:Y:S01]  /*9430*/  F2FP.SATFINITE.E4M3.F32.PACK_AB_MERGE_C R7, RZ, R138, RZ ;  /* 0x0000008aff07723e */ /* 0x002fe200048070ff */
[-C--:B------:R-:W-:Y:S01]  /*9440*/  FMUL R32, R32, R0.reuse ;  /* 0x0000000020207220 */ /* 0x080fe20000400000 */
[C---:B------:R-:W-:Y:S01]  /*9450*/  ISETP.LT.OR P1, PT, R3.reuse, 0x71, !P3 ;  /* 0x000000710300780c */ /* 0x040fe20005f21670 */
[----:B------:R0:W-:Y:S01]  /*9460*/  @!P4 STG.E.U8 desc[UR12][R14.64+0x60], R5 ;  /* 0x000060050e00c986 */ /* 0x0001e2000c10110c */
[----:B------:R-:W-:Y:S01]  /*9470*/  ISETP.LT.OR P4, PT, R3, 0x69, !P3 ;  /* 0x000000690300780c */ /* 0x000fe20005f81670 */
[-C--:B------:R-:W-:Y:S01]  /*9480*/  FMUL R33, R33, R0.reuse ;  /* 0x0000000021217220 */ /* 0x080fe20000400000 */
[----:B------:R-:W-:Y:S01]  /*9490*/  F2FP.SATFINITE.E4M3.F32.PACK_AB_MERGE_C R27, RZ, R27, RZ ;  /* 0x0000001bff1b723e */ /* 0x000fe200048070ff */
[----:B------:R-:W-:Y:S01]  /*94a0*/  @!P5 STG.E.U8 desc[UR12][R14.64+0x61], R137 ;  /* 0x000061890e00d986 */ /* 0x000fe2000c10110c */
[C---:B------:R-:W-:Y:S01]  /*94b0*/  ISETP.LT.OR P5, PT, R3.reuse, 0x6a, !P3 ;  /* 0x0000006a0300780c */ /* 0x040fe20005fa1670 */
[----:B------:R-:W-:Y:S01]  /*94c0*/  FMUL R34, R34, R0 ;  /* 0x0000000022227220 */ /* 0x000fe20000400000 */
[----:B--2---:R-:W-:Y:S01]  /*94d0*/  F2FP.SATFINITE.E4M3.F32.PACK_AB_MERGE_C R17, RZ, R144, RZ ;  /* 0x00000090ff11723e */ /* 0x004fe200048070ff */
[----:B------:R1:W-:Y:S01]  /*94e0*/  @!P6 STG.E.U8 desc[UR12][R12.64+0x60], R7 ;  /* 0x000060070c00e986 */ /* 0x0003e2000c10110c */
[----:B------:R-:W-:Y:S01]  /*94f0*/  ISETP.LT.OR P6, PT, R3, 0x69, !P2 ;  /* 0x000000690300780c */ /* 0x000fe200057c1670 */
[----:B------:R-:W-:Y:S01]  /*9500*/  FMUL R35, R35, R0 ;  /* 0x0000000023237220 */ /* 0x000fe20000400000 */
[----:B------:R-:W-:Y:S01]  /*9510*/  F2FP.SATFINITE.E4M3.F32.PACK_AB_MERGE_C R29, RZ, R29, RZ ;  /* 0x0000001dff1d723e */ /* 0x000fe200048070ff */
[----:B------:R-:W-:Y:S01]  /*9520*/  @!P0 STG.E.U8 desc[UR12][R12.64+0x61], R139 ;  /* 0x0000618b0c008986 */ /* 0x000fe2000c10110c */
[----:B0-----:R-:W-:Y:S01]  /*9530*/  F2FP.SATFINITE.E4M3.F32.PACK_AB_MERGE_C R5, RZ, R140, RZ ;  /* 0x0000008cff05723e */ /* 0x001fe200048070ff */
[-C--:B------:R-:W-:Y:S01]  /*9540*/  FMUL R36, R36, R0.reuse ;  /* 0x0000000024247220 */ /* 0x080fe20000400000 */
[----:B------:R-:W-:Y:S01]  /*9550*/  ISETP.LT.OR P0, PT, R3, 0x6a, !P2 ;  /* 0x0000006a0300780c */ /* 0x000fe20005701670 */
[-C--:B------:R-:W-:Y:S01]  /*9560*/  FMUL R37, R37, R0.reuse ;  /* 0x0000000025257220 */ /* 0x080fe20000400000 */
[----:B------:R-:W-:Y:S01]  /*9570*/  F2FP.SATFINITE.E4M3.F32.PACK_AB_MERGE_C R31, RZ, R31, RZ ;  /* 0x0000001fff1f723e */ /* 0x000fe200048070ff */
[----:B------:R0:W-:Y:S01]  /*9580*/  @!P4 STG.E.U8 desc[UR12][R14.64+0x68], R5 ;  /* 0x000068050e00c986 */ /* 0x0001e2000c10110c */
[C---:B------:R-:W-:Y:S01]  /*9590*/  ISETP.LT.OR P4, PT, R3.reuse, 0x72, !P3 ;  /* 0x000000720300780c */ /* 0x040fe20005f81670 */
[----:B------:R-:W-:Y:S01]  /*95a0*/  FMUL R38, R38, R0 ;  /* 0x0000000026267220 */ /* 0x000fe20000400000 */
[----:B-1----:R-:W-:Y:S01]  /*95b0*/  F2FP.SATFINITE.E4M3.F32.PACK_AB_MERGE_C R7, RZ, R142, RZ ;  /* 0x0000008eff07723e */ /* 0x002fe200048070ff */
        /* <DEDUP_REMOVED lines=9> */
[----:B0-----:R-:W-:Y:S01]  /*9650*/  F2FP.SATFINITE.E4M3.F32.PACK_AB_MERGE_C R5, RZ, R146, RZ ;  /* 0x00000092ff05723e */ /* 0x001fe200048070ff */
[-C--:B------:R-:W-:Y:S01]  /*9660*/  FMUL R41, R41, R0.reuse ;  /* 0x0000000029297220 */ /* 0x080fe20000400000 */
[C---:B------:R-:W-:Y:S01]  /*9670*/  ISETP.GE.AND P0, PT, R16.reuse, 0x49, PT ;  /* 0x000000491000780c */ /* 0x040fe20003f06270 */
[----:B------:R0:W-:Y:S01]  /*9680*/  @!P1 STG.E.U8 desc[UR12][R14.64+0x70], R17 ;  /* 0x000070110e009986 */ /* 0x0001e2000c10110c */
[----:B------:R-:W-:Y:S01]  /*9690*/  ISETP.GE.AND P1, PT, R16, 0x41, PT ;  /* 0x000000411000780c */ /* 0x000fe20003f26270 */
[-C--:B------:R-:W-:Y:S01]  /*96a0*/  FMUL R42, R42, R0.reuse ;  /* 0x000000002a2a7220 */ /* 0x080fe20000400000 */
[----:B------:R-:W-:Y:S01]  /*96b0*/  F2FP.SATFINITE.E4M3.F32.PACK_AB_MERGE_C R37, RZ, R37, RZ ;  /* 0x00000025ff25723e */ /* 0x000fe200048070ff */
[----:B------:R-:W-:Y:S01]  /*96c0*/  @!P4 STG.E.U8 desc[UR12][R14.64+0x71], R145 ;  /* 0x000071910e00c986 */ /* 0x000fe2000c10110c */
[----:B------:R-:W-:Y:S01]  /*96d0*/  ISETP.LT.OR P4, PT, R3, 0x79, !P3 ;  /* 0x000000790300780c */ /* 0x000fe20005f81670 */
[-C--:B------:R-:W-:Y:S01]  /*96e0*/  FMUL R43, R43, R0.reuse ;  /* 0x000000002b2b7220 */ /* 0x080fe20000400000 */
[C---:B------:R-:W-:Y:S01]  /*96f0*/  ISETP.LT.OR P3, PT, R3.reuse, 0x7a, !P3 ;  /* 0x0000007a0300780c */ /* 0x040fe20005f61670 */
[----:B------:R2:W-:Y:S01]  /*9700*/  @!P5 STG.E.U8 desc[UR12][R12.64+0x70], R5 ;  /* 0x000070050c00d986 */ /* 0x0005e2000c10110c */
[C---:B------:R-:W-:Y:S01]  /*9710*/  ISETP.LT.OR P5, PT, R3.reuse, 0x79, !P2 ;  /* 0x000000790300780c */ /* 0x040fe200057a1670 */
[-C--:B------:R-:W-:Y:S01]  /*9720*/  FMUL R44, R44, R0.reuse ;  /* 0x000000002c2c7220 */ /* 0x080fe20000400000 */
[C---:B------:R-:W-:Y:S01]  /*9730*/  ISETP.LT.OR P2, PT, R3.reuse, 0x7a, !P2 ;  /* 0x0000007a0300780c */ /* 0x040fe20005741670 */
[----:B------:R-:W-:Y:S01]  /*9740*/  @!P6 STG.E.U8 desc[UR12][R12.64+0x71], R147 ;  /* 0x000071930c00e986 */ /* 0x000fe2000c10110c */
[----:B------:R-:W-:Y:S01]  /*9750*/  ISETP.LT.OR P6, PT, R3, 0x1, !P1 ;  /* 0x000000010300780c */ /* 0x000fe20004fc1670 */
[----:B------:R-:W-:Y:S01]  /*9760*/  FMUL R45, R45, R0 ;  /* 0x000000002d2d7220 */ /* 0x000fe20000400000 */
[----:B-1----:R-:W-:Y:S01]  /*9770*/  F2FP.SATFINITE.E4M3.F32.PACK_AB_MERGE_C R7, RZ, R150, RZ ;  /* 0x00000096ff07723e */ /* 0x002fe200048070ff */
[----:B------:R-:W-:Y:S01]  /*9780*/  FMUL R46, R46, R0 ;  /* 0x000000002e2e7220 */ /* 0x000fe20000400000 */
[----:B0-----:R-:W-:Y:S01]  /*9790*/  F2FP.SATFINITE.E4M3.F32.PACK_AB_MERGE_C R17, RZ, R24, RZ ;  /* 0x00000018ff11723e */ /* 0x001fe200048070ff */
[----:B------:R-:W-:Y:S01]  /*97a0*/  FMUL R47, R47, R0 ;  /* 0x000000002f2f7220 */ /* 0x000fe20000400000 */
[----:B------:R-:W-:Y:S01]  /*97b0*/  F2FP.SATFINITE.E4M3.F32.PACK_AB_MERGE_C R39, RZ, R39, RZ ;  /* 0x00000027ff27723e */ /* 0x000fe200048070ff */
[----:B------:R-:W-:Y:S01]  /*97c0*/  @!P3 STG.E.U8 desc[UR12][R14.64+0x79], R149 ;  /* 0x000079950e00b986 */ /* 0x000fe2000c10110c */
[----:B--2---:R-:W-:Y:S01]  /*97d0*/  F2FP.SATFINITE.E4M3.F32.PACK_AB_MERGE_C R5, RZ, R148, RZ ;  /* 0x00000094ff05723e */ /* 0x004fe200048070ff */
[-C--:B------:R-:W-:Y:S01]  /*97e0*/  FMUL R48, R48, R0.reuse ;  /* 0x0000000030307220 */ /* 0x080fe20000400000 */
        /* <DEDUP_REMOVED lines=18> */
[----:B0-----:R-:W-:Y:S01]  /*9910*/  F2FP.SATFINITE.E4M3.F32.PACK_AB_MERGE_C R5, RZ, R26, RZ ;  /* 0x0000001aff05723e */ /* 0x001fe200048070ff */
[-C--:B------:R-:W-:Y:S01]  /*9920*/  FMUL R54, R54, R0.reuse ;  /* 0x0000000036367220 */ /* 0x080fe20000400000 */
[----:B------:R-:W-:Y:S01]  /*9930*/  F2FP.SATFINITE.E4M3.F32.PACK_AB_MERGE_C R49, RZ, R49, RZ ;  /* 0x00000031ff31723e */ /* 0x000fe200048070ff */
[----:B------:R-:W-:Y:S01]  /*9940*/  @!P2 STG.E.U8 desc[UR12][R10.64+0x1], R25 ;  /* 0x000001190a00a986 */ /* 0x000fe2000c10110c */
[----:B------:R-:W-:Y:S01]  /*9950*/  ISETP.LT.OR P2, PT, R3, 0x11, !P0 ;  /* 0x000000110300780c */ /* 0x000fe20004741670 */
[----:B------:R-:W-:Y:S01]  /*9960*/  FMUL R55, R55, R0 ;  /* 0x0000000037377220 */ /* 0x000fe20000400000 */
[----:B-1----:R-:W-:Y:S01]  /*9970*/  F2FP.SATFINITE.E4M3.F32.PACK_AB_MERGE_C R7, RZ, R28, RZ ;  /* 0x0000001cff07723e */ /* 0x002fe200048070ff */
[----:B------:R0:W-:Y:S01]  /*9980*/  @!P3 STG.E.U8 desc[UR12][R8.64], R5 ;  /* 0x000000050800b986 */ /* 0x0001e2000c10110c */
[C---:B------:R-:W-:Y:S01]  /*9990*/  ISETP.LT.OR P3, PT, R3.reuse, 0x9, !P0 ;  /* 0x000000090300780c */ /* 0x040fe20004761670 */
[----:B------:R-:W-:Y:S01]  /*99a0*/  FMUL R56, R56, R0 ;  /* 0x0000000038387220 */ /* 0x000fe20000400000 */
        /* <DEDUP_REMOVED lines=86> */
[----:B------:R-:W-:Y:S01]  /*9f10*/  FMUL R80, R80, R0 ;  /* 0x0000000050507220 */ /* 0x000fe20000400000 */
[----:B--2---:R-:W-:Y:S01]  /*9f20*/  F2FP.SATFINITE.E4M3.F32.PACK_AB_MERGE_C R13, RZ, R54, RZ ;  /* 0x00000036ff0d723e */ /* 0x004fe200048070ff */
[-C--:B------:R-:W-:Y:S01]  /*9f30*/  FMUL R81, R81, R0.reuse ;  /* 0x0000000051517220 */ /* 0x080fe20000400000 */
        /* <DEDUP_REMOVED lines=14> */
[C---:B------:R-:W-:Y:S01]  /*a020*/  ISETP.LT.OR P4, PT, R3.reuse, 0x42, !P1 ;  /* 0x000000420300780c */ /* 0x040fe20004f81670 */
[----:B------:R-:W-:Y:S01]  /*a030*/  FMUL R86, R86, R0 ;  /* 0x0000000056567220 */ /* 0x000fe20000400000 */
[----:B-1----:R-:W-:Y:S01]  /*a040*/  F2FP.SATFINITE.E4M3.F32.PACK_AB_MERGE_C R7, RZ, R52, RZ ;  /* 0x00000034ff07723e */ /* 0x002fe200048070ff */
[----:B------:R0:W-:Y:S01]  /*a050*/  @!P3 STG.E.U8 desc[UR12][R8.64+0x30], R5 ;  /* 0x000030050800b986 */ /* 0x0001e2000c10110c */
[----:B------:R-:W-:Y:S01]  /*a060*/  ISETP.LT.OR P3, PT, R3, 0x3a, !P0 ;  /* 0x0000003a0300780c */ /* 0x000fe20004761670 */
[----:B------:R-:W-:Y:S01]  /*a070*/  FMUL R0, R87, R0 ;  /* 0x0000000057007220 */ /* 0x000fe20000400000 */
[----:B------:R-:W-:Y:S01]  /*a080*/  F2FP.SATFINITE.E4M3.F32.PACK_AB_MERGE_C R81, RZ, R81, RZ ;  /* 0x00000051ff51723e */ /* 0x000fe200048070ff */
[----:B------:R1:W-:Y:S01]  /*a090*/  @!P5 STG.E.U8 desc[UR12][R10.64+0x38], R7 ;  /* 0x000038070a00d986 */ /* 0x0003e2000c10110c */
[----:B------:R-:W-:-:S02]  /*a0a0*/  ISETP.LT.OR P5, PT, R3, 0x41, !P0 ;  /* 0x000000410300780c */ /* 0x000fc400047a1670 */
[----:B------:R-:W-:Y:S01]  /*a0b0*/  F2FP.SATFINITE.E4M3.F32.PACK_AB_MERGE_C R83, RZ, R83, RZ ;  /* 0x00000053ff53723e */ /* 0x000fe200048070ff */
[----:B------:R-:W-:Y:S01]  /*a0c0*/  @!P6 STG.E.U8 desc[UR12][R10.64+0x39], R53 ;  /* 0x000039350a00e986 */ /* 0x000fe2000c10110c */
[C---:B------:R-:W-:Y:S02]  /*a0d0*/  ISETP.LT.OR P6, PT, R3.reuse, 0x42, !P0 ;  /* 0x000000420300780c */ /* 0x040fe400047c1670 */
[----:B------:R-:W-:Y:S01]  /*a0e0*/  F2FP.SATFINITE.E4M3.F32.PACK_AB_MERGE_C R85, RZ, R85, RZ ;  /* 0x00000055ff55723e */ /* 0x000fe200048070ff */
[----:B------:R2:W-:Y:S01]  /*a0f0*/  @!P2 STG.E.U8 desc[UR12][R8.64+0x38], R13 ;  /* 0x0000380d0800a986 */ /* 0x0005e2000c10110c */
[----:B------:R-:W-:Y:S02]  /*a100*/  ISETP.LT.OR P2, PT, R3, 0x41, !P1 ;  /* 0x000000410300780c */ /* 0x000fe40004f41670 */
[----:B0-----:R-:W-:Y:S01]  /*a110*/  F2FP.SATFINITE.E4M3.F32.PACK_AB_MERGE_C R5, RZ, R56, RZ ;  /* 0x00000038ff05723e */ /* 0x001fe200048070ff */
[----:B------:R-:W-:Y:S01]  /*a120*/  @!P3 STG.E.U8 desc[UR12][R8.64+0x39], R55 ;  /* 0x000039370800b986 */ /* 0x000fe2000c10110c */
[----:B-1----:R-:W-:-:S02]  /*a130*/  F2FP.SATFINITE.E4M3.F32.PACK_AB_MERGE_C R7, RZ, R58, RZ ;  /* 0x0000003aff07723e */ /* 0x002fc400048070ff */
[C---:B------:R-:W-:Y:S01]  /*a140*/  ISETP.LT.OR P3, PT, R3.reuse, 0x49, !P1 ;  /* 0x000000490300780c */ /* 0x040fe20004f61670 */
[----:B------:R-:W-:Y:S01]  /*a150*/  @!P4 STG.E.U8 desc[UR12][R10.64+0x41], R57 ;  /* 0x000041390a00c986 */ /* 0x000fe2000c10110c */
[----:B------:R-:W-:Y:S02]  /*a160*/  ISETP.LT.OR P4, PT, R3, 0x4a, !P1 ;  /* 0x0000004a0300780c */ /* 0x000fe40004f81670 */
[----:B--2---:R-:W-:-:S03]  /*a170*/  F2FP.SATFINITE.E4M3.F32.PACK_AB_MERGE_C R13, RZ, R64, RZ ;  /* 0x00000040ff0d723e */ /* 0x004fc600048070ff */
[----:B------:R0:W-:Y:S01]  /*a180*/  @!P2 STG.E.U8 desc[UR12][R10.64+0x40], R5 ;  /* 0x000040050a00a986 */ /* 0x0001e2000c10110c */
[----:B------:R-:W-:-:S03]  /*a190*/  ISETP.LT.OR P2, PT, R3, 0x51, !P1 ;  /* 0x000000510300780c */ /* 0x000fc60004f41670 */
[----:B------:R1:W-:Y:S01]  /*a1a0*/  @!P5 STG.E.U8 desc[UR12][R8.64+0x40], R7 ;  /* 0x000040070800d986 */ /* 0x0003e2000c10110c */
[----:B------:R-:W-:-:S03]  /*a1b0*/  ISETP.LT.OR P5, PT, R3, 0x49, !P0 ;  /* 0x000000490300780c */ /* 0x000fc600047a1670 */
[----:B------:R-:W-:Y:S01]  /*a1c0*/  @!P6 STG.E.U8 desc[UR12][R8.64+0x41], R59 ;  /* 0x0000413b0800e986 */ /* 0x000fe2000c10110c */
[C---:B------:R-:W-:Y:S02]  /*a1d0*/  ISETP.LT.OR P6, PT, R3.reuse, 0x4a, !P0 ;  /* 0x0000004a0300780c */ /* 0x040fe400047c1670 */
[----:B0-----:R-:W-:Y:S01]  /*a1e0*/  F2FP.SATFINITE.E4M3.F32.PACK_AB_MERGE_C R5, RZ, R60, RZ ;  /* 0x0000003cff05723e */ /* 0x001fe200048070ff */
[----:B------:R-:W-:Y:S01]  /*a1f0*/  @!P4 STG.E.U8 desc[UR12][R10.64+0x49], R61 ;  /* 0x0000493d0a00c986 */ /* 0x000fe2000c10110c */
[C---:B------:R-:W-:Y:S02]  /*a200*/  ISETP.LT.OR P4, PT, R3.reuse, 0x52, !P0 ;  /* 0x000000520300780c */ /* 0x040fe40004781670 */
[----:B-1----:R-:W-:Y:S01]  /*a210*/  F2FP.SATFINITE.E4M3.F32.PACK_AB_MERGE_C R7, RZ, R62, RZ ;  /* 0x0000003eff07723e */ /* 0x002fe200048070ff */
[----:B------:R0:W-:Y:S01]  /*a220*/  @!P3 STG.E.U8 desc[UR12][R10.64+0x48], R5 ;  /* 0x000048050a00b986 */ /* 0x0001e2000c10110c */
[----:B------:R-:W-:-:S03]  /*a230*/  ISETP.LT.OR P3, PT, R3, 0x52, !P1 ;  /* 0x000000520300780c */ /* 0x000fc60004f61670 */
[----:B------:R1:W-:Y:S01]  /*a240*/  @!P5 STG.E.U8 desc[UR12][R8.64+0x48], R7 ;  /* 0x000048070800d986 */ /* 0x0003e2000c10110c */
[----:B------:R-:W-:-:S03]  /*a250*/  ISETP.LT.OR P5, PT, R3, 0x59, !P1 ;  /* 0x000000590300780c */ /* 0x000fc60004fa1670 */
[----:B------:R-:W-:Y:S01]  /*a260*/  @!P6 STG.E.U8 desc[UR12][R8.64+0x49], R63 ;  /* 0x0000493f0800e986 */ /* 0x000fe2000c10110c */
[----:B------:R-:W-:-:S03]  /*a270*/  ISETP.LT.OR P6, PT, R3, 0x5a, !P1 ;  /* 0x0000005a0300780c */ /* 0x000fc60004fc1670 */
[----:B------:R2:W-:Y:S01]  /*a280*/  @!P2 STG.E.U8 desc[UR12][R10.64+0x50], R13 ;  /* 0x0000500d0a00a986 */ /* 0x0005e2000c10110c */
[C---:B------:R-:W-:Y:S02]  /*a290*/  ISETP.LT.OR P2, PT, R3.reuse, 0x51, !P0 ;  /* 0x000000510300780c */ /* 0x040fe40004741670 */
[----:B0-----:R-:W-:Y:S01]  /*a2a0*/  F2FP.SATFINITE.E4M3.F32.PACK_AB_MERGE_C R5, RZ, R66, RZ ;  /* 0x00000042ff05723e */ /* 0x001fe200048070ff */
[----:B------:R-:W-:Y:S01]  /*a2b0*/  @!P3 STG.E.U8 desc[UR12][R10.64+0x51], R65 ;  /* 0x000051410a00b986 */ /* 0x000fe2000c10110c */
[----:B-1----:R-:W-:Y:S02]  /*a2c0*/  F2FP.SATFINITE.E4M3.F32.PACK_AB_MERGE_C R7, RZ, R68, RZ ;  /* 0x00000044ff07723e */ /* 0x002fe400048070ff */
        /* <DEDUP_REMOVED lines=21> */
[----:B------:R-:W-:Y:S02]  /*a420*/  ISETP.LT.OR P6, PT, R3, 0x62, !P0 ;  /* 0x000000620300780c */ /* 0x000fe400047c1670 */
[----:B0-----:R-:W-:Y:S02]  /*a430*/  F2FP.SATFINITE.E4M3.F32.PACK_AB_MERGE_C R5, RZ, R76, RZ ;  /* 0x0000004cff05723e */ /* 0x001fe400048070ff */
[----:B-1----:R-:W-:Y:S02]  /*a440*/  F2FP.SATFINITE.E4M3.F32.PACK_AB_MERGE_C R7, RZ, R78, RZ ;  /* 0x0000004eff07723e */ /* 0x002fe400048070ff */
[----:B--2---:R-:W-:-:S07]  /*a450*/  F2FP.SATFINITE.E4M3.F32.PACK_AB_MERGE_C R13, RZ, R80, RZ ;  /* 0x00000050ff0d723e */ /* 0x004fce00048070ff */
[----:B------:R-:W-:Y:S01]  /*a460*/  @!P6 STG.E.U8 desc[UR12][R8.64+0x61], R75 ;  /* 0x0000614b0800e986 */ /* 0x000fe2000c10110c */
[----:B------:R-:W-:-:S03]  /*a470*/  ISETP.LT.OR P6, PT, R3, 0x71, !P1 ;  /* 0x000000710300780c */ /* 0x000fc60004fc1670 */
[----:B------:R0:W-:Y:S01]  /*a480*/  @!P2 STG.E.U8 desc[UR12][R10.64+0x68], R5 ;  /* 0x000068050a00a986 */ /* 0x0001e2000c10110c */
[----:B------:R-:W-:-:S03]  /*a490*/  ISETP.LT.OR P2, PT, R3, 0x72, !P1 ;  /* 0x000000720300780c */ /* 0x000fc60004f41670 */
[----:B------:R-:W-:Y:S01]  /*a4a0*/  @!P5 STG.E.U8 desc[UR12][R10.64+0x69], R77 ;  /* 0x0000694d0a00d986 */ /* 0x000fe2000c10110c */
[----:B------:R-:W-:-:S03]  /*a4b0*/  ISETP.LT.OR P5, PT, R3, 0x71, !P0 ;  /* 0x000000710300780c */ /* 0x000fc600047a1670 */
[----:B------:R1:W-:Y:S01]  /*a4c0*/  @!P3 STG.E.U8 desc[UR12][R8.64+0x68], R7 ;  /* 0x000068070800b986 */ /* 0x0003e2000c10110c */
[C---:B------:R-:W-:Y:S02]  /*a4d0*/  ISETP.LT.OR P3, PT, R3.reuse, 0x79, !P1 ;  /* 0x000000790300780c */ /* 0x040fe40004f61670 */
[C---:B------:R-:W-:Y:S01]  /*a4e0*/  ISETP.LT.OR P1, PT, R3.reuse, 0x7a, !P1 ;  /* 0x0000007a0300780c */ /* 0x040fe20004f21670 */
[----:B------:R-:W-:Y:S01]  /*a4f0*/  @!P4 STG.E.U8 desc[UR12][R8.64+0x69], R79 ;  /* 0x0000694f0800c986 */ /* 0x000fe2000c10110c */
[C---:B------:R-:W-:Y:S02]  /*a500*/  ISETP.LT.OR P4, PT, R3.reuse, 0x72, !P0 ;  /* 0x000000720300780c */ /* 0x040fe40004781670 */
[----:B0-----:R-:W-:Y:S01]  /*a510*/  F2FP.SATFINITE.E4M3.F32.PACK_AB_MERGE_C R5, RZ, R84, RZ ;  /* 0x00000054ff05723e */ /* 0x001fe200048070ff */
[----:B------:R0:W-:Y:S01]  /*a520*/  @!P6 STG.E.U8 desc[UR12][R10.64+0x70], R13 ;  /* 0x0000700d0a00e986 */ /* 0x0001e2000c10110c */
[C---:B------:R-:W-:Y:S02]  /*a530*/  ISETP.LT.OR P6, PT, R3.reuse, 0x79, !P0 ;  /* 0x000000790300780c */ /* 0x040fe400047c1670 */
[----:B------:R-:W-:Y:S01]  /*a540*/  ISETP.LT.OR P0, PT, R3, 0x7a, !P0 ;  /* 0x0000007a0300780c */ /* 0x000fe20004701670 */
[----:B------:R2:W-:Y:S01]  /*a550*/  @!P2 STG.E.U8 desc[UR12][R10.64+0x71], R81 ;  /* 0x000071510a00a986 */ /* 0x0005e2000c10110c */
[----:B------:R-:W-:-:S02]  /*a560*/  F2FP.SATFINITE.E4M3.F32.PACK_AB_MERGE_C R3, RZ, R82, RZ ;  /* 0x00000052ff03723e */ /* 0x000fc400048070ff */
[----:B-1----:R-:W-:-:S03]  /*a570*/  F2FP.SATFINITE.E4M3.F32.PACK_AB_MERGE_C R7, RZ, R86, RZ ;  /* 0x00000056ff07723e */ /* 0x002fc600048070ff */
[----:B------:R2:W-:Y:S01]  /*a580*/  @!P5 STG.E.U8 desc[UR12][R8.64+0x70], R3 ;  /* 0x000070030800d986 */ /* 0x0005e2000c10110c */
[----:B0-----:R-:W-:-:S03]  /*a590*/  F2FP.SATFINITE.E4M3.F32.PACK_AB_MERGE_C R13, RZ, R0, RZ ;  /* 0x00000000ff0d723e */ /* 0x001fc600048070ff */
[----:B------:R2:W-:Y:S04]  /*a5a0*/  @!P4 STG.E.U8 desc[UR12][R8.64+0x71], R83 ;  /* 0x000071530800c986 */ /* 0x0005e8000c10110c */
[----:B------:R2:W-:Y:S04]  /*a5b0*/  @!P3 STG.E.U8 desc[UR12][R10.64+0x78], R5 ;  /* 0x000078050a00b986 */ /* 0x0005e8000c10110c */
[----:B------:R2:W-:Y:S04]  /*a5c0*/  @!P1 STG.E.U8 desc[UR12][R10.64+0x79], R85 ;  /* 0x000079550a009986 */ /* 0x0005e8000c10110c */
[----:B------:R2:W-:Y:S01]  /*a5d0*/  @!P6 STG.E.U8 desc[UR12][R8.64+0x78], R7 ;  /* 0x000078070800e986 */ /* 0x0005e2000c10110c */
[----:B------:R-:W-:Y:S05]  /*a5e0*/  @P0 EXIT ;  /* 0x000000000000094d */ /* 0x000fea0003800000 */
[----:B------:R-:W-:Y:S01]  /*a5f0*/  STG.E.U8 desc[UR12][R8.64+0x79], R13 ;  /* 0x0000790d08007986 */ /* 0x000fe2000c10110c */
[----:B------:R-:W-:Y:S05]  /*a600*/  EXIT ;  /* 0x000000000000794d */ /* 0x000fea0003800000 */
.L_x_14:
[----:B------:R-:W-:-:S13]  /*a610*/  ISETP.NE.AND P0, PT, R7, RZ, PT ;  /* 0x000000ff0700720c */ /* 0x000fda0003f05270 */
[----:B------:R-:W-:Y:S05]  /*a620*/  @P0 EXIT ;  /* 0x000000000000094d */ /* 0x000fea0003800000 */
[----:B------:R-:W-:-:S13]  /*a630*/  ELECT P0, URZ, PT ;  /* 0x00000000003f782f */ /* 0x000fda0003800000 */
[----:B------:R-:W-:Y:S05]  /*a640*/  @!P0 BRA `(.L_x_285) ;  /* 0x00000008000c8947 */ /* 0x000fea0003800000 */
[----:B------:R-:W-:-:S13]  /*a650*/  ISETP.GE.AND P0, PT, R5, 0x1, PT ;  /* 0x000000010500780c */ /* 0x000fda0003f06270 */
[----:B------:R-:W-:Y:S05]  /*a660*/  @!P0 BRA `(.L_x_285) ;  /* 0x0000000800048947 */ /* 0x000fea0003800000 */
[----:B------:R-:W2:Y:S01]  /*a670*/  S2R R15, SR_CgaCtaId ;  /* 0x00000000000f7919 */ /* 0x000ea20000008800 */
[----:B------:R-:W-:Y:S01]  /*a680*/  IMAD.SHL.U32 R21, R12, 0x80, RZ ;  /* 0x000000800c157824 */ /* 0x000fe200078e00ff */
[----:B------:R-:W-:Y:S01]  /*a690*/  ULDC UR4, c[0x0][0x384] ;  /* 0x0000e10000047ab9 */ /* 0x000fe20000000800 */
[----:B------:R-:W-:Y:S01]  /*a6a0*/  LOP3.LUT P0, RZ, R11, 0x1f, RZ, 0xc0, !PT ;  /* 0x0000001f0bff7812 */ /* 0x000fe2000780c0ff */
[----:B------:R-:W-:Y:S01]  /*a6b0*/  ULDC UR5, c[0x0][0x388] ;  /* 0x0000e20000057ab9 */ /* 0x000fe20000000800 */
[----:B------:R-:W-:Y:S01]  /*a6c0*/  IMAD.HI.U32 R3, R21, UR4, RZ ;  /* 0x0000000415037c27 */ /* 0x000fe2000f8e00ff */
[C---:B------:R-:W-:Y:S02]  /*a6d0*/  ISETP.NE.AND P1, PT, R14.reuse, RZ, PT ;  /* 0x000000ff0e00720c */ /* 0x040fe40003f25270 */
[----:B01----:R-:W-:Y:S02]  /*a6e0*/  CS2R R8, SRZ ;  /* 0x0000000000087805 */ /* 0x003fe4000001ff00 */
[----:B------:R-:W-:Y:S01]  /*a6f0*/  ISETP.NE.OR P0, PT, R14, RZ, !P0 ;  /* 0x000000ff0e00720c */ /* 0x000fe20004705670 */
[----:B------:R-:W-:Y:S01]  /*a700*/  VIADD R25, R5, 0x1 ;  /* 0x0000000105197836 */ /* 0x000fe20000000000 */
[----:B------:R-:W-:Y:S01]  /*a710*/  LOP3.LUT R24, R4, 0x2, RZ, 0xfc, !PT ;  /* 0x0000000204187812 */ /* 0x000fe200078efcff */
[----:B------:R-:W-:Y:S01]  /*a720*/  IMAD.MOV.U32 R6, RZ, RZ, 0x1 ;  /* 0x00000001ff067424 */ /* 0x000fe200078e00ff */
[----:B------:R-:W-:Y:S01]  /*a730*/  CS2R R10, SRZ ;  /* 0x00000000000a7805 */ /* 0x000fe2000001ff00 */
[----:B------:R-:W-:Y:S01]  /*a740*/  IMAD.MOV.U32 R7, RZ, RZ, RZ ;  /* 0x000000ffff077224 */ /* 0x000fe200078e00ff */
[----:B------:R-:W-:Y:S01]  /*a750*/  SHF.R.U32.HI R3, RZ, UR5, R3 ;  /* 0x00000005ff037c19 */ /* 0x000fe20008011603 */
[----:B--2--5:R-:W-:-:S05]  /*a760*/  IMAD.SHL.U32 R0, R15, 0x40, RZ ;  /* 0x000000400f007824 */ /* 0x024fca00078e00ff */
[----:B------:R-:W-:-:S05]  /*a770*/  LOP3.LUT R0, R0, 0x40, RZ, 0xc0, !PT ;  /* 0x0000004000007812 */ /* 0x000fca00078ec0ff */
[----:B---3--:R-:W-:Y:S02]  /*a780*/  IMAD R2, R13, 0x80, R0 ;  /* 0x000000800d027824 */ /* 0x008fe400078e0200 */
[----:B------:R-:W-:-:S07]  /*a790*/  IMAD.SHL.U32 R0, R15, 0x800, RZ ;  /* 0x000008000f007824 */ /* 0x000fce00078e00ff */
.L_x_289:
[----:B------:R-:W0:Y:S01]  /*a7a0*/  S2R R13, SR_CgaCtaId ;  /* 0x00000000000d7919 */ /* 0x000e220000008800 */
[----:B------:R-:W-:-:S04]  /*a7b0*/  MOV R12, 0x400 ;  /* 0x00000400000c7802 */ /* 0x000fc80000000f00 */
[----:B0-----:R-:W-:Y:S02]  /*a7c0*/  LEA R20, R13, R12, 0x18 ;  /* 0x0000000c0d147211 */ /* 0x001fe400078ec0ff */
[----:B------:R-:W-:-:S03]  /*a7d0*/  SHF.L.U32 R12, R6, 0x1f, RZ ;  /* 0x0000001f060c7819 */ /* 0x000fc600000006ff */
[----:B------:R-:W-:-:S07]  /*a7e0*/  IMAD R17, R7, 0x8, R20 ;  /* 0x0000000807117824 */ /* 0x000fce00078e0214 */
.L_x_286:
[----:B0-----:R0:W1:Y:S02]  /*a7f0*/  SYNCS.PHASECHK.TRANS64.TRYWAIT P2, [R17+URZ+0x380e0], R12 ;  /* 0x0380e00c110075a7 */ /* 0x001064000804017f */
[----:B-1----:R-:W-:Y:S05]  /*a800*/  @!P2 NANOSLEEP.SYNCS 0x989680 ;  /* 0x009896800000a95d */ /* 0x002fea0003900000 */
[----:B------:R-:W1:Y:S02]  /*a810*/  @!P2 SYNCS.PHASECHK.TRANS64 P2, [R17+URZ+0x380e0], R12 ;  /* 0x0380e00c1100a5a7 */ /* 0x000e64000804007f */
[----:B-1----:R-:W-:Y:S05]  /*a820*/  @!P2 BRA `(.L_x_286) ;  /* 0xfffffffc00f0a947 */ /* 0x002fea000383ffff */
[----:B0-----:R-:W0:Y:S02]  /*a830*/  @!P1 LDC R12, c[0x0][0x580] ;  /* 0x00016000ff0c9b82 */ /* 0x001e240000000800 */
[----:B0-----:R0:W-:Y:S02]  /*a840*/  @!P1 SYNCS.ARRIVE.TRANS64 RZ, [R17+URZ+0x38000], R12 ;  /* 0x0380000c11ff99a7 */ /* 0x0011e4000800003f */
[----:B0-----:R-:W-:-:S04]  /*a850*/  PRMT R12, R24, 0x9910, RZ ;  /* 0x00009910180c7816 */ /* 0x001fc800000000ff */
[----:B------:R-:W-:-:S13]  /*a860*/  ISETP.NE.AND P2, PT, R12, 0x2, PT ;  /* 0x000000020c00780c */ /* 0x000fda0003f45270 */
[----:B------:R-:W-:Y:S05]  /*a870*/  @P2 BRA `(.L_x_287) ;  /* 0x0000000000042947 */ /* 0x000fea0003800000 */
[----:B------:R-:W-:Y:S01]  /*a880*/  BPT.TRAP 0x1 ;  /* 0x000000040000795c */ /* 0x000fe20000300000 */
.L_x_287:
[----:B------:R-:W-:Y:S05]  /*a890*/  @P0 BRA `(.L_x_288) ;  /* 0x0000000000040947 */ /* 0x000fea0003800000 */
[----:B------:R-:W-:Y:S01]  /*a8a0*/  BPT.TRAP 0x1 ;  /* 0x000000040000795c */ /* 0x000fe20000300000 */
.L_x_288:
[----:B------:R-:W0:Y:S01]  /*a8b0*/  LDC R16, c[0x0][0x380] ;  /* 0x0000e000ff107b82 */ /* 0x000e220000000800 */
[----:B------:R-:W-:Y:S01]  /*a8c0*/  R2UR UR4, R3 ;  /* 0x00000000030472ca */ /* 0x000fe200000e0000 */
[----:B------:R-:W-:Y:S01]  /*a8d0*/  ULDC UR16, c[0x0][0x38c] ;  /* 0x0000e30000107ab9 */ /* 0x000fe20000000800 */
[----:B------:R-:W-:Y:S01]  /*a8e0*/  R2UR UR14, R21 ;  /* 0x00000000150e72ca */ /* 0x000fe200000e0000 */
[----:B------:R-:W-:Y:S01]  /*a8f0*/  UISETP.NE.AND UP0, UPT, UR16, 0x1, UPT ;  /* 0x000000011000788c */ /* 0x000fe2000bf05270 */
[----:B------:R-:W-:Y:S01]  /*a900*/  R2UR UR17, R17 ;  /* 0x00000000111172ca */ /* 0x000fe200000e0000 */
[----:B------:R-:W-:Y:S01]  /*a910*/  ULDC UR24, c[0x0][0x398] ;  /* 0x0000e60000187ab9 */ /* 0x000fe20000000800 */
[----:B------:R-:W-:Y:S01]  /*a920*/  VIADD R17, R11, 0x1 ;  /* 0x000000010b117836 */ /* 0x000fe20000000000 */
[----:B------:R-:W1:Y:S01]  /*a930*/  LDC.64 R12, c[0x0][0x3f8] ;  /* 0x0000fe00ff0c7b82 */ /* 0x000e620000000a00 */
[----:B------:R-:W-:Y:S01]  /*a940*/  R2UR UR30, R20 ;  /* 0x00000000141e72ca */ /* 0x000fe200000e0000 */
[----:B------:R-:W-:Y:S01]  /*a950*/  ULDC UR13, c[0x0][0x3ec] ;  /* 0x0000fb00000d7ab9 */ /* 0x000fe20000000800 */
[----:B------:R-:W-:Y:S01]  /*a960*/  R2UR UR18, R10 ;  /* 0x000000000a1272ca */ /* 0x000fe200000e0000 */
[----:B------:R-:W-:Y:S01]  /*a970*/  VIADD R25, R25, 0xffffffff ;  /* 0xffffffff19197836 */ /* 0x000fe20000000000 */
[----:B------:R-:W-:Y:S01]  /*a980*/  ULDC.64 UR28, c[0x0][0x198] ;  /* 0x00006600001c7ab9 */ /* 0x000fe20000000a00 */
[----:B------:R-:W-:Y:S01]  /*a990*/  ULDC.64 UR20, c[0x0][0x3f0] ;  /* 0x0000fc0000147ab9 */ /* 0x000fe20000000a00 */
[----:B------:R-:W-:Y:S01]  /*a9a0*/  @UP0 ULDC.64 UR8, c[0x0][0x390] ;  /* 0x0000e40000080ab9 */ /* 0x000fe20000000a00 */
[----:B------:R-:W2:Y:S01]  /*a9b0*/  LDC.64 R18, c[0x0][0x3d0] ;  /* 0x0000f400ff127b82 */ /* 0x000ea20000000a00 */
[----:B------:R-:W-:Y:S01]  /*a9c0*/  ISETP.GT.AND P6, PT, R25, 0x1, PT ;  /* 0x000000011900780c */ /* 0x000fe20003fc4270 */
[----:B------:R-:W-:Y:S01]  /*a9d0*/  UIADD3 UR17, UR17, 0x38000, URZ ;  /* 0x0003800011117890 */ /* 0x000fe2000fffe03f */
[----:B------:R-:W-:Y:S01]  /*a9e0*/  UMOV UR31, 0x30000 ;  /* 0x00030000001f7882 */ /* 0x000fe20000000000 */
[----:B------:R-:W-:Y:S01]  /*a9f0*/  UMOV UR26, 0x0 ;  /* 0x00000000001a7882 */ /* 0x000fe20000000000 */
[----:B------:R-:W-:Y:S01]  /*aa00*/  UMOV UR27, 0x10000000 ;  /* 0x10000000001b7882 */ /* 0x000fe20000000000 */
[----:B0-----:R-:W-:-:S02]  /*aa10*/  ISETP.NE.AND P2, PT, R16, 0x1, PT ;  /* 0x000000011000780c */ /* 0x001fc40003f45270 */
[----:B------:R-:W0:Y:S01]  /*aa20*/  LDC R14, c[0x0][0x400] ;  /* 0x00010000ff0e7b82 */ /* 0x000e220000000800 */
[----:B------:R-:W-:-:S07]  /*aa30*/  USHF.L.U32 UR18, UR18, 0x5, URZ ;  /* 0x0000000512127899 */ /* 0x000fce000800063f */
[----:B------:R-:W3:Y:S03]  /*aa40*/  LDC.64 R22, c[0x0][0x3e0] ;  /* 0x0000f800ff167b82 */ /* 0x000ee60000000a00 */
[----:B------:R-:W-:Y:S01]  /*aa50*/  @P2 IMAD.U32 R15, RZ, RZ, UR4 ;  /* 0x00000004ff0f2e24 */ /* 0x000fe2000f8e00ff */
[----:B------:R-:W-:Y:S02]  /*aa60*/  ULDC.64 UR4, c[0x0][0x3c8] ;  /* 0x0000f20000047ab9 */ /* 0x000fe40000000a00 */
[----:B-1----:R-:W-:Y:S02]  /*aa70*/  IMAD R12, R11, UR5, R12 ;  /* 0x000000050b0c7c24 */ /* 0x002fe4000f8e020c */
[----:B------:R-:W-:Y:S01]  /*aa80*/  @P2 R2UR UR14, R15 ;  /* 0x000000000f0e22ca */ /* 0x000fe200000e0000 */
[----:B------:R-:W-:Y:S02]  /*aa90*/  VIADD R15, R10, 0x1 ;  /* 0x000000010a0f7836 */ /* 0x000fe40000000000 */
[----:B--2---:R-:W-:-:S03]  /*aaa0*/  IMAD R13, R9, R18, R13 ;  /* 0x00000012090d7224 */ /* 0x004fc600078e020d */
[----:B------:R-:W-:Y:S01]  /*aab0*/  ISETP.NE.AND P2, PT, R15, UR15, PT ;  /* 0x0000000f0f007c0c */ /* 0x000fe2000bf45270 */
[----:B0-----:R-:W-:Y:S02]  /*aac0*/  IMAD R14, R8, R19, R14 ;  /* 0x00000013080e7224 */ /* 0x001fe400078e020e */
[----:B------:R-:W-:Y:S01]  /*aad0*/  IMAD.U32 R13, R13, 0x20, R12 ;  /* 0x000000200d0d7824 */ /* 0x000fe200078e000c */
[----:B------:R-:W-:Y:S01]  /*aae0*/  SEL R10, R15, RZ, P2 ;  /* 0x000000ff0f0a7207 */ /* 0x000fe20001000000 */
[----:B------:R-:W-:Y:S02]  /*aaf0*/  VIADD R12, R9, 0x1 ;  /* 0x00000001090c7836 */ /* 0x000fe40000000000 */
[----:B------:R-:W-:Y:S01]  /*ab00*/  UIMAD.WIDE.U32 UR6, UR14, UR8, URZ ;  /* 0x000000080e0672a5 */ /* 0x000fe2000f8e003f */
[----:B------:R-:W-:Y:S01]  /*ab10*/  IMAD.U32 R14, R14, 0x400, R13 ;  /* 0x000004000e0e7824 */ /* 0x000fe200078e000d */
[----:B------:R-:W-:Y:S01]  /*ab20*/  UIADD3 UR6, -UR14, URZ, URZ ;  /* 0x0000003f0e067290 */ /* 0x000fe2000fffe13f */
[----:B------:R-:W-:Y:S01]  /*ab30*/  IMAD.SHL.U32 R13, R7, 0x1000, RZ ;  /* 0x00001000070d7824 */ /* 0x000fe200078e00ff */
[----:B------:R-:W-:Y:S01]  /*ab40*/  UMOV UR5, UR14 ;  /* 0x0000000e00057c82 */ /* 0x000fe20008000000 */
[----:B------:R-:W-:Y:S01]  /*ab50*/  @UP0 USHF.R.U32.HI UR5, URZ, UR9, UR7 ;  /* 0x000000093f050299 */ /* 0x000fe20008011607 */
[----:B------:R-:W-:Y:S01]  /*ab60*/  @P2 IMAD.MOV R17, RZ, RZ, R11 ;  /* 0x000000ffff112224 */ /* 0x000fe200078e020b */
[----:B------:R-:W-:Y:S01]  /*ab70*/  UISETP.NE.AND UP0, UPT, UR24, 0x1, UPT ;  /* 0x000000011800788c */ /* 0x000fe2000bf05270 */
[----:B------:R-:W-:Y:S01]  /*ab80*/  IMAD R16, R16, UR6, R21 ;  /* 0x0000000610107c24 */ /* 0x000fe2000f8e0215 */
[----:B------:R-:W-:Y:S01]  /*ab90*/  R2UR UR25, R14 ;  /* 0x000000000e1972ca */ /* 0x000fe200000e0000 */
[----:B------:R-:W-:Y:S01]  /*aba0*/  IMAD.IADD R20, R20, 0x1, R13 ;  /* 0x0000000114147824 */ /* 0x000fe200078e020d */
[----:B---3--:R-:W-:Y:S01]  /*abb0*/  ISETP.NE.AND P3, PT, R17, R22, PT ;  /* 0x000000161100720c */ /* 0x008fe20003f65270 */
[----:B------:R-:W-:Y:S01]  /*abc0*/  UMOV UR22, UR5 ;  /* 0x0000000500167c82 */ /* 0x000fe20008000000 */
[----:B------:R-:W-:Y:S01]  /*abd0*/  R2UR UR19, R16 ;  /* 0x00000000101372ca */ /* 0x000fe200000e0000 */
[----:B------:R-:W-:Y:S01]  /*abe0*/  ULDC.64 UR8, c[0x0][0x3c0] ;  /* 0x0000f00000087ab9 */ /* 0x000fe20000000a00 */
[----:B------:R-:W-:Y:S01]  /*abf0*/  LOP3.LUT R13, R13, 0x800, R0, 0xf8, !PT ;  /* 0x000008000d0d7812 */ /* 0x000fe200078ef800 */
[----:B------:R-:W-:Y:S01]  /*ac00*/  UIADD3 UR7, -UR5, URZ, URZ ;  /* 0x0000003f05077290 */ /* 0x000fe2000fffe13f */
[----:B------:R-:W-:Y:S01]  /*ac10*/  VIADD R7, R7, 0x1 ;  /* 0x0000000107077836 */ /* 0x000fe20000000000 */
[----:B------:R-:W-:Y:S01]  /*ac20*/  @UP0 ULDC UR10, c[0x0][0x39c] ;  /* 0x0000e700000a0ab9 */ /* 0x000fe20000000800 */
[----:B------:R-:W-:Y:S01]  /*ac30*/  @UP0 ULDC UR12, c[0x0][0x3a0] ;  /* 0x0000e800000c0ab9 */ /* 0x000fe20000000800 */
[----:B------:R-:W-:Y:S01]  /*ac40*/  UIMAD.WIDE.U32 UR10, UR5, UR10, URZ ;  /* 0x0000000a050a72a5 */ /* 0x000fe2000f8e003f */
[----:B------:R-:W-:Y:S01]  /*ac50*/  R2UR UR23, R13 ;  /* 0x000000000d1772ca */ /* 0x000fe200000e0000 */
[----:B------:R-:W-:Y:S01]  /*ac60*/  UIMAD UR7, UR16, UR7, UR14 ;  /* 0x00000007100772a4 */ /* 0x000fe2000f8e020e */
[----:B------:R-:W-:Y:S01]  /*ac70*/  R2UR UR16, R20 ;  /* 0x00000000141072ca */ /* 0x000fe200000e0000 */
[----:B------:R-:W-:Y:S01]  /*ac80*/  @UP0 USHF.R.U32.HI UR22, URZ, UR12, UR11 ;  /* 0x0000000c3f160299 */ /* 0x000fe2000801160b */
[----:B------:R-:W-:Y:S01]  /*ac90*/  @P3 IMAD.MOV R12, RZ, RZ, R9 ;  /* 0x000000ffff0c3224 */ /* 0x000fe200078e0209 */
[----:B------:R-:W-:Y:S01]  /*aca0*/  UIMAD UR19, UR19, UR8, UR13 ;  /* 0x00000008131372a4 */ /* 0x000fe2000f8e020d */
[----:B------:R-:W-:Y:S01]  /*acb0*/  R2UR UR12, R11 ;  /* 0x000000000b0c72ca */ /* 0x000fe200000e0000 */
[----:B------:R-:W-:Y:S01]  /*acc0*/  UIADD3 UR8, -UR22, URZ, URZ ;  /* 0x0000003f16087290 */ /* 0x000fe2000fffe13f */
[----:B------:R-:W-:Y:S01]  /*acd0*/  R2UR UR13, R9 ;  /* 0x00000000090d72ca */ /* 0x000fe200000e0000 */
[----:B------:R-:W-:Y:S01]  /*ace0*/  UIADD3 UR6, UP1, UR28, 0xf0, URZ ;  /* 0x000000f01c067890 */ /* 0x000fe2000ff3e03f */
[----:B------:R-:W-:Y:S01]  /*acf0*/  ISETP.NE.AND P4, PT, R12, R23, PT ;  /* 0x000000170c00720c */ /* 0x000fe20003f85270 */
[----:B------:R-:W-:Y:S01]  /*ad00*/  UIMAD UR5, UR24, UR8, UR5 ;  /* 0x00000008180572a4 */ /* 0x000fe2000f8e0205 */
[----:B------:R-:W-:Y:S01]  /*ad10*/  R2UR UR11, R2 ;  /* 0x00000000020b72ca */ /* 0x000fe200000e0000 */
[----:B------:R-:W-:Y:S01]  /*ad20*/  UIADD3 UR28, UP2, UR28, 0x270, URZ ;  /* 0x000002701c1c7890 */ /* 0x000fe2000ff5e03f */
[C---:B------:R-:W-:Y:S01]  /*ad30*/  R2UR UR14, R8.reuse ;  /* 0x00000000080e72ca */ /* 0x040fe200000e0000 */
[----:B------:R-:W-:Y:S01]  /*ad40*/  UIMAD UR20, UR7, UR9, UR20 ;  /* 0x00000009071472a4 */ /* 0x000fe2000f8e0214 */
[C---:B------:R-:W-:Y:S01]  /*ad50*/  ISETP.NE.AND P5, PT, R7.reuse, 0x1c, PT ;  /* 0x0000001c0700780c */ /* 0x040fe20003fa5270 */
[----:B------:R-:W-:Y:S01]  /*ad60*/  UIMAD UR21, UR5, UR4, UR21 ;  /* 0x00000004051572a4 */ /* 0x000fe2000f8e0215 */
[----:B------:R-:W-:Y:S01]  /*ad70*/  VIADD R13, R8, 0x1 ;  /* 0x00000001080d7836 */ /* 0x000fe20000000000 */
[----:B------:R-:W-:Y:S01]  /*ad80*/  UIADD3.X UR7, URZ, UR29, URZ, UP1, !UPT ;  /* 0x0000001d3f077290 */ /* 0x000fe20008ffe43f */
[----:B------:R-:W-:Y:S01]  /*ad90*/  SEL R9, RZ, 0x1, P5 ;  /* 0x00000001ff097807 */ /* 0x000fe20002800000 */
[----:B------:R-:W-:Y:S01]  /*ada0*/  UPRMT UR4, UR25, 0x5410, URZ ;  /* 0x0000541019047896 */ /* 0x000fe2000800003f */
[----:B------:R-:W-:Y:S01]  /*adb0*/  SEL R7, R7, RZ, P5 ;  /* 0x000000ff07077207 */ /* 0x000fe20002800000 */
[----:B------:R-:W-:Y:S01]  /*adc0*/  UIADD3 UR8, UR30, 0x1c000, UR23 ;  /* 0x0001c0001e087890 */ /* 0x000fe2000fffe017 */
[----:B------:R-:W-:Y:S01]  /*add0*/  @P4 IMAD.MOV R13, RZ, RZ, R8 ;  /* 0x000000ffff0d4224 */ /* 0x000fe200078e0208 */
[----:B------:R-:W-:Y:S01]  /*ade0*/  UIADD3.X UR29, URZ, UR29, URZ, UP2, !UPT ;  /* 0x0000001d3f1d7290 */ /* 0x000fe200097fe43f */
[----:B------:R-:W-:Y:S01]  /*adf0*/  LOP3.LUT R6, R6, R9, RZ, 0x3c, !PT ;  /* 0x0000000906067212 */ /* 0x000fe200078e3cff */
[----:B------:R-:W-:Y:S01]  /*ae00*/  UMOV UR9, UR17 ;  /* 0x0000001100097c82 */ /* 0x000fe20008000000 */
[----:B------:R-:W-:Y:S01]  /*ae10*/  UMOV UR10, UR18 ;  /* 0x00000012000a7c82 */ /* 0x000fe20008000000 */
[----:B------:R-:W-:Y:S01]  /*ae20*/  SEL R11, R17, RZ, P3 ;  /* 0x000000ff110b7207 */ /* 0x000fe20001800000 */
[----:B------:R4:W-:Y:S01]  /*ae30*/  UTMALDG.5D.IM2COL [UR16], [UR6], UR4 ;  /* 0x00000010060073b4 */ /* 0x0009e20008060004 */
[----:B------:R-:W-:Y:S01]  /*ae40*/  SEL R9, R12, RZ, P4 ;  /* 0x000000ff0c097207 */ /* 0x000fe20002000000 */
[----:B------:R-:W-:-:S02]  /*ae50*/  IMAD.MOV.U32 R8, RZ, RZ, R13 ;  /* 0x000000ffff087224 */ /* 0x000fc400078e000d */
[----:B------:R4:W-:Y:S02]  /*ae60*/  UTMALDG.5D.MULTICAST [UR8], [UR28], UR31, desc[UR26] ;  /* 0x00001a081c0073b4 */ /* 0x0009e4000802181f */
[----:B----4-:R-:W-:Y:S05]  /*ae70*/  @P6 BRA `(.L_x_289) ;  /* 0xfffffff800486947 */ /* 0x010fea000383ffff */
.L_x_285:
[----:B------:R-:W-:Y:S01]  /*ae80*/  ISETP.GE.U32.AND P2, PT, R5, 0x1c, PT ;  /* 0x0000001c0500780c */ /* 0x000fe20003f46070 */
[----:B------:R-:W-:Y:S05]  /*ae90*/  WARPSYNC.ALL ;  /* 0x0000000000007948 */ /* 0x000fea0003800000 */
[----:B------:R-:W-:-:S07]  /*aea0*/  ELECT P1, URZ, PT ;  /* 0x00000000003f782f */ /* 0x000fce0003820000 */
[----:B---3-5:R-:W-:-:S05]  /*aeb0*/  @P2 SHF.R.U32.HI R2, RZ, 0x2, R5 ;  /* 0x00000002ff022819 */ /* 0x028fca0000011605 */
[----:B------:R-:W-:-:S05]  /*aec0*/  @P2 IMAD.WIDE.U32 R2, R2, 0x24924925, RZ ;  /* 0x2492492502022825 */ /* 0x000fca00078e00ff */
[----:B------:R-:W-:-:S04]  /*aed0*/  @P2 LOP3.LUT R2, R3, 0x1, RZ, 0xc0, !PT ;  /* 0x0000000103022812 */ /* 0x000fc800078ec0ff */
[----:B------:R-:W-:Y:S01]  /*aee0*/  @P2 ISETP.NE.U32.AND P0, PT, R2, 0x1, PT ;  /* 0x000000010200280c */ /* 0x000fe20003f05070 */
[----:B------:R-:W-:-:S12]  /*aef0*/  @!P1 EXIT ;  /* 0x000000000000994d */ /* 0x000fd80003800000 */
[----:B------:R-:W-:Y:S01]  /*af00*/  LOP3.LUT R4, R4, 0x2, RZ, 0xfc, !PT ;  /* 0x0000000204047812 */ /* 0x000fe200078efcff */
[----:B--2---:R-:W-:Y:S01]  /*af10*/  IMAD.MOV.U32 R0, RZ, RZ, 0x1 ;  /* 0x00000001ff007424 */ /* 0x004fe200078e00ff */
[----:B------:R-:W-:Y:S02]  /*af20*/  @P2 ISETP.NE.U32.AND.EX P0, PT, RZ, RZ, PT, P0 ;  /* 0x000000ffff00220c */ /* 0x000fe40003f05100 */
[----:B------:R-:W-:Y:S02]  /*af30*/  ISETP.NE.AND P1, PT, R4, 0x3, PT ;  /* 0x000000030400780c */ /* 0x000fe40003f25270 */
[----:B------:R-:W-:-:S11]  /*af40*/  @P2 SEL R0, RZ, 0x1, !P0 ;  /* 0x00000001ff002807 */ /* 0x000fd60004000000 */
[----:B------:R-:W-:Y:S05]  /*af50*/  @!P1 BRA `(.L_x_290) ;  /* 0x0000000000049947 */ /* 0x000fea0003800000 */
[----:B------:R-:W-:Y:S01]  /*af60*/  BPT.TRAP 0x1 ;  /* 0x000000040000795c */ /* 0x000fe20000300000 */
.L_x_290:
[----:B------:R-:W2:Y:S01]  /*af70*/  S2R R7, SR_CgaCtaId ;  /* 0x0000000000077919 */ /* 0x000ea20000008800 */
[----:B------:R-:W-:Y:S02]  /*af80*/  SHF.R.U32.HI R2, RZ, 0x2, R5 ;  /* 0x00000002ff027819 */ /* 0x000fe40000011605 */
[----:B------:R-:W-:-:S03]  /*af90*/  MOV R4, 0x400 ;  /* 0x0000040000047802 */ /* 0x000fc60000000f00 */
[----:B------:R-:W-:-:S04]  /*afa0*/  IMAD.WIDE.U32 R2, R2, 0x24924925, RZ ;  /* 0x2492492502027825 */ /* 0x000fc800078e00ff */
[----:B------:R-:W-:Y:S01]  /*afb0*/  IMAD R2, R3, -0x1c, R5 ;  /* 0xffffffe403027824 */ /* 0x000fe200078e0205 */
[----:B------:R-:W-:Y:S02]  /*afc0*/  SHF.L.U32 R5, R0, 0x1f, RZ ;  /* 0x0000001f00057819 */ /* 0x000fe400000006ff */
[----:B--2---:R-:W-:-:S05]  /*afd0*/  LEA R4, R7, R4, 0x18 ;  /* 0x0000000407047211 */ /* 0x004fca00078ec0ff */
[----:B------:R-:W-:-:S04]  /*afe0*/  VIADD R3, R4, 0x380e0 ;  /* 0x000380e004037836 */ /* 0x000fc80000000000 */
[----:B------:R-:W-:-:S07]  /*aff0*/  IMAD R4, R2, 0x8, R3 ;  /* 0x0000000802047824 */ /* 0x000fce00078e0203 */
.L_x_291:
[----:B--2---:R2:W3:Y:S02]  /*b000*/  SYNCS.PHASECHK.TRANS64.TRYWAIT P0, [R4+URZ], R5 ;  /* 0x00000005040075a7 */ /* 0x0044e4000800017f */
[----:B---3--:R-:W-:Y:S05]  /*b010*/  @!P0 NANOSLEEP.SYNCS 0x989680 ;  /* 0x009896800000895d */ /* 0x008fea0003900000 */
[----:B------:R-:W3:Y:S02]  /*b020*/  @!P0 SYNCS.PHASECHK.TRANS64 P0, [R4+URZ], R5 ;  /* 0x00000005040085a7 */ /* 0x000ee4000800007f */
[----:B---3--:R-:W-:Y:S05]  /*b030*/  @!P0 BRA `(.L_x_291) ;  /* 0xfffffffc00f08947 */ /* 0x008fea000383ffff */
[----:B------:R-:W-:-:S05]  /*b040*/  VIADD R2, R2, 0x1 ;  /* 0x0000000102027836 */ /* 0x000fca0000000000 */
[----:B------:R-:W-:-:S04]  /*b050*/  ISETP.NE.AND P0, PT, R2, 0x1c, PT ;  /* 0x0000001c0200780c */ /* 0x000fc80003f05270 */
[----:B--2---:R-:W-:Y:S02]  /*b060*/  SEL R5, RZ, 0x1, P0 ;  /* 0x00000001ff057807 */ /* 0x004fe40000000000 */
[----:B------:R-:W-:Y:S02]  /*b070*/  SEL R2, R2, RZ, P0 ;  /* 0x000000ff02027207 */ /* 0x000fe40000000000 */
[----:B------:R-:W-:-:S03]  /*b080*/  LOP3.LUT R7, R0, R5, RZ, 0x3c, !PT ;  /* 0x0000000500077212 */ /* 0x000fc600078e3cff */
[----:B------:R-:W-:Y:S01]  /*b090*/  IMAD R0, R2, 0x8, R3 ;  /* 0x0000000802007824 */ /* 0x000fe200078e0203 */
[----:B------:R-:W-:-:S07]  /*b0a0*/  SHF.L.U32 R5, R7, 0x1f, RZ ;  /* 0x0000001f07057819 */ /* 0x000fce00000006ff */
.L_x_292:
        /* <DEDUP_REMOVED lines=11> */
.L_x_293:
        /* <DEDUP_REMOVED lines=11> */
.L_x_294:
        /* <DEDUP_REMOVED lines=11> */
.L_x_295:
        /* <DEDUP_REMOVED lines=11> */
.L_x_296:
        /* <DEDUP_REMOVED lines=11> */
.L_x_297:
        /* <DEDUP_REMOVED lines=11> */
.L_x_298:
        /* <DEDUP_REMOVED lines=11> */
.L_x_299:
        /* <DEDUP_REMOVED lines=11> */
.L_x_300:
        /* <DEDUP_REMOVED lines=11> */
.L_x_301:
        /* <DEDUP_REMOVED lines=11> */
.L_x_302:
        /* <DEDUP_REMOVED lines=11> */
.L_x_303:
        /* <DEDUP_REMOVED lines=11> */
.L_x_304:
        /* <DEDUP_REMOVED lines=11> */
.L_x_305:
        /* <DEDUP_REMOVED lines=11> */
.L_x_306:
        /* <DEDUP_REMOVED lines=11> */
.L_x_307:
        /* <DEDUP_REMOVED lines=11> */
.L_x_308:
        /* <DEDUP_REMOVED lines=11> */
.L_x_309:
        /* <DEDUP_REMOVED lines=11> */
.L_x_310:
        /* <DEDUP_REMOVED lines=11> */
.L_x_311:
        /* <DEDUP_REMOVED lines=11> */
.L_x_312:
        /* <DEDUP_REMOVED lines=11> */
.L_x_313:
        /* <DEDUP_REMOVED lines=11> */
.L_x_314:
        /* <DEDUP_REMOVED lines=11> */
.L_x_315:
        /* <DEDUP_REMOVED lines=11> */
.L_x_316:
        /* <DEDUP_REMOVED lines=11> */
.L_x_317:
        /* <DEDUP_REMOVED lines=11> */
.L_x_318:
[----:B--2---:R2:W3:Y:S02]  /*c290*/  SYNCS.PHASECHK.TRANS64.TRYWAIT P0, [R2+URZ], R3 ;  /* 0x00000003020075a7 */ /* 0x0044e4000800017f */
[----:B---3--:R-:W-:Y:S05]  /*c2a0*/  @!P0 NANOSLEEP.SYNCS 0x989680 ;  /* 0x009896800000895d */ /* 0x008fea0003900000 */
[----:B------:R-:W3:Y:S02]  /*c2b0*/  @!P0 SYNCS.PHASECHK.TRANS64 P0, [R2+URZ], R3 ;  /* 0x00000003020085a7 */ /* 0x000ee4000800007f */
[----:B---3--:R-:W-:Y:S05]  /*c2c0*/  @P0 EXIT ;  /* 0x000000000000094d */ /* 0x008fea0003800000 */
[----:B------:R-:W-:Y:S05]  /*c2d0*/  BRA `(.L_x_318) ;  /* 0xfffffffc00ec7947 */ /* 0x000fea000383ffff */
.L_x_319:
[----:B------:R-:W-:-:S00]  /*c2e0*/  BRA `(.L_x_319) ;  /* 0xfffffffc00fc7947 */ /* 0x000fc0000383ffff */
[----:B------:R-:W-:-:S00]  /*c2f0*/  NOP ;  /* 0x0000000000007918 */ /* 0x000fc00000000000 */
        /* <DEDUP_REMOVED lines=8> */
.L_x_320:


//--------------------- .nv.shared._ZN7cutlass13device_kernelINS_4conv6kernel13ConvUniversalINS1_16ConvProblemShapeILNS1_8OperatorE0ELi3EEENS1_10collective14CollectiveConvINS1_46MainloopSm90TmaGmmaWarpSpecializedImplicitGemmILS5_0ELi28ELi3EN4cute5tupleIJNSA_1CILi2EEENSC_ILi1EEESE_EEENS1_36KernelImplicitTmaWarpSpecializedSm90ELi1EEENSB_IJNSC_ILi128EEESI_NSB_IJNSC_ILi32EEEEEEEEENS_12float_e4m3_tESM_NSA_8TiledMMAINSA_8MMA_AtomIJNSA_4SM904GMMA31MMA_64x128x32_F32E4M3E4M3_SS_TNILNSQ_7ScaleInE1ELSS_1EEEEEENSA_6LayoutINSB_IJSE_SE_SE_EEENSB_IJNSC_ILi0EEESX_SX_EEEEENSB_IJNSA_10UnderscoreES10_S10_EEEEENS7_6detail26Sm90ImplicitGemmTileTraitsINSA_20SM90_TMA_LOAD_IM2COLENSA_14ComposedLayoutINSA_7SwizzleILi1ELi4ELi3EEENSA_18smem_ptr_flag_bitsILi8EEENSV_INSB_IJNSB_IJNSC_ILi8EEENSC_ILi16EEEEEENSB_IJSJ_SE_EEENSB_IJSE_NSC_ILi28EEEEEEEEENSB_IJNSB_IJSJ_NSC_ILi256EEEEEENSB_IJSE_SX_EEENSB_IJSX_NSC_ILi4096EEEEEEEEEEEEEvEENS14_INSA_23SM90_TMA_LOAD_MULTICASTES1P_vEEEENS_8epilogue10collective6detail29Sm90TmaWarpSpecializedAdapterINS1V_15DefaultEpilogueISM_NSB_IJNSB_IJllllEEESE_SX_EEES20_NS1U_6thread17LinearCombinationISM_Li1EffLNS21_9ScaleType4KindE0ELNS_15FloatRoundStyleE2ESM_EENS_4gemm15EpilogueDefaultEEEEEvvEEEEvNT_6ParamsE --------------------------
	.section	.nv.shared._ZN7cutlass13device_kernelINS_4conv6kernel13ConvUniversalINS1_16ConvProblemShapeILNS1_8OperatorE0ELi3EEENS1_10collective14CollectiveConvINS1_46MainloopSm90TmaGmmaWarpSpecializedImplicitGemmILS5_0ELi28ELi3EN4cute5tupleIJNSA_1CILi2EEENSC_ILi1EEESE_EEENS1_36KernelImplicitTmaWarpSpecializedSm90ELi1EEENSB_IJNSC_ILi128EEESI_NSB_IJNSC_ILi32EEEEEEEEENS_12float_e4m3_tESM_NSA_8TiledMMAINSA_8MMA_AtomIJNSA_4SM904GMMA31MMA_64x128x32_F32E4M3E4M3_SS_TNILNSQ_7ScaleInE1ELSS_1EEEEEENSA_6LayoutINSB_IJSE_SE_SE_EEENSB_IJNSC_ILi0EEESX_SX_EEEEENSB_IJNSA_10UnderscoreES10_S10_EEEEENS7_6detail26Sm90ImplicitGemmTileTraitsINSA_20SM90_TMA_LOAD_IM2COLENSA_14ComposedLayoutINSA_7SwizzleILi1ELi4ELi3EEENSA_18smem_ptr_flag_bitsILi8EEENSV_INSB_IJNSB_IJNSC_ILi8EEENSC_ILi16EEEEEENSB_IJSJ_SE_EEENSB_IJSE_NSC_ILi28EEEEEEEEENSB_IJNSB_IJSJ_NSC_ILi256EEEEEENSB_IJSE_SX_EEENSB_IJSX_NSC_ILi4096EEEEEEEEEEEEEvEENS14_INSA_23SM90_TMA_LOAD_MULTICASTES1P_vEEEENS_8epilogue10collective6detail29Sm90TmaWarpSpecializedAdapterINS1V_15DefaultEpilogueISM_NSB_IJNSB_IJllllEEESE_SX_EEES20_NS1U_6thread17LinearCombinationISM_Li1EffLNS21_9ScaleType4KindE0ELNS_15FloatRoundStyleE2ESM_EENS_4gemm15EpilogueDefaultEEEEEvvEEEEvNT_6ParamsE,"aw",@nobits
	.sectionflags	@""
	.align	16
	.zero		1024


//--------------------- .nv.shared.reserved.0     --------------------------
	.section	.nv.shared.reserved.0,"aw",@nobits
	.weak		__nv_reservedSMEM_offset_0_alias
	.size		__nv_reservedSMEM_offset_0_alias, 0, 0
	.other		__nv_reservedSMEM_offset_0_alias,@"STO_CUDA_RESERVED_SHARED STV_DEFAULT"
__nv_reservedSMEM_offset_0_alias:
	.zero		0


//--------------------- .nv.global                --------------------------
	.section	.nv.global,"aw",@nobits
.nv.global:
	.type		_ZN39_INTERNAL_7d2e13f4_4_k_cu_093cc3cb_29104cute1_E,@object
	.size		_ZN39_INTERNAL_7d2e13f4_4_k_cu_093cc3cb_29104cute1_E,(_ZN39_INTERNAL_7d2e13f4_4_k_cu_093cc3cb_29104cuda3std3__45__cpo6cbeginE - _ZN39_INTERNAL_7d2e13f4_4_k_cu_093cc3cb_29104cute1_E)
_ZN39_INTERNAL_7d2e13f4_4_k_cu_093cc3cb_29104cute1_E:
	.zero		1
	.type		_ZN39_INTERNAL_7d2e13f4_4_k_cu_093cc3cb_29104cuda3std3__45__cpo6cbeginE,@object
	.size		_ZN39_INTERNAL_7d2e13f4_4_k_cu_093cc3cb_29104cuda3std3__45__cpo6cbeginE,(_ZN39_INTERNAL_7d2e13f4_4_k_cu_093cc3cb_29104cuda3std3__48in_placeE - _ZN39_INTERNAL_7d2e13f4_4_k_cu_093cc3cb_29104cuda3std3__45__cpo6cbeginE)
_ZN39_INTERNAL_7d2e13f4_4_k_cu_093cc3cb_29104cuda3std3__45__cpo6cbeginE:
	.zero		1
	.type		_ZN39_INTERNAL_7d2e13f4_4_k_cu_093cc3cb_29104cuda3std3__48in_placeE,@object
	.size		_ZN39_INTERNAL_7d2e13f4_4_k_cu_093cc3cb_29104cuda3std3__48in_placeE,(_ZN39_INTERNAL_7d2e13f4_4_k_cu_093cc3cb_29104cuda3std6ranges3__45__cpo9iter_moveE - _ZN39_INTERNAL_7d2e13f4_4_k_cu_093cc3cb_29104cuda3std3__48in_placeE)
_ZN39_INTERNAL_7d2e13f4_4_k_cu_093cc3cb_29104cuda3std3__48in_placeE:
	.zero		1
	.type		_ZN39_INTERNAL_7d2e13f4_4_k_cu_093cc3cb_29104cuda3std6ranges3__45__cpo9iter_moveE,@object
	.size		_ZN39_INTERNAL_7d2e13f4_4_k_cu_093cc3cb_29104cuda3std6ranges3__45__cpo9iter_moveE,(_ZN39_INTERNAL_7d2e13f4_4_k_cu_093cc3cb_29104cuda3std3__45__cpo5beginE - _ZN39_INTERNAL_7d2e13f4_4_k_cu_093cc3cb_29104cuda3std6ranges3__45__cpo9iter_moveE)
_ZN39_INTERNAL_7d2e13f4_4_k_cu_093cc3cb_29104cuda3std6ranges3__45__cpo9iter_moveE:
	.zero		1
	.type		_ZN39_INTERNAL_7d2e13f4_4_k_cu_093cc3cb_29104cuda3std3__45__cpo5beginE,@object
	.size		_ZN39_INTERNAL_7d2e13f4_4_k_cu_093cc3cb_29104cuda3std3__45__cpo5beginE,(_ZN39_INTERNAL_7d2e13f4_4_k_cu_093cc3cb_29104cuda3std3__441_GLOBAL__N__7d2e13f4_4_k_cu_093cc3cb_29106ignoreE - _ZN39_INTERNAL_7d2e13f4_4_k_cu_093cc3cb_29104cuda3std3__45__cpo5beginE)
_ZN39_INTERNAL_7d2e13f4_4_k_cu_093cc3cb_29104cuda3std3__45__cpo5beginE:
	.zero		1
	.type		_ZN39_INTERNAL_7d2e13f4_4_k_cu_093cc3cb_29104cuda3std3__441_GLOBAL__N__7d2e13f4_4_k_cu_093cc3cb_29106ignoreE,@object
	.size		_ZN39_INTERNAL_7d2e13f4_4_k_cu_093cc3cb_29104cuda3std3__441_GLOBAL__N__7d2e13f4_4_k_cu_093cc3cb_29106ignoreE,(_ZN39_INTERNAL_7d2e13f4_4_k_cu_093cc3cb_29104cute7productE - _ZN39_INTERNAL_7d2e13f4_4_k_cu_093cc3cb_29104cuda3std3__441_GLOBAL__N__7d2e13f4_4_k_cu_093cc3cb_29106ignoreE)
_ZN39_INTERNAL_7d2e13f4_4_k_cu_093cc3cb_29104cuda3std3__441_GLOBAL__N__7d2e13f4_4_k_cu_093cc3cb_29106ignoreE:
	.zero		1
	.type		_ZN39_INTERNAL_7d2e13f4_4_k_cu_093cc3cb_29104cute7productE,@object
	.size		_ZN39_INTERNAL_7d2e13f4_4_k_cu_093cc3cb_29104cute7productE,(_ZN39_INTERNAL_7d2e13f4_4_k_cu_093cc3cb_29104cuda3std3__45__cpo3endE - _ZN39_INTERNAL_7d2e13f4_4_k_cu_093cc3cb_29104cute7productE)
_ZN39_INTERNAL_7d2e13f4_4_k_cu_093cc3cb_29104cute7productE:
	.zero		1
	.type		_ZN39_INTERNAL_7d2e13f4_4_k_cu_093cc3cb_29104cuda3std3__45__cpo3endE,@object
	.size		_ZN39_INTERNAL_7d2e13f4_4_k_cu_093cc3cb_29104cuda3std3__45__cpo3endE,(_ZN39_INTERNAL_7d2e13f4_4_k_cu_093cc3cb_29104cuda3std3__419piecewise_constructE - _ZN39_INTERNAL_7d2e13f4_4_k_cu_093cc3cb_29104cuda3std3__45__cpo3endE)
_ZN39_INTERNAL_7d2e13f4_4_k_cu_093cc3cb_29104cuda3std3__45__cpo3endE:
	.zero		1
	.type		_ZN39_INTERNAL_7d2e13f4_4_k_cu_093cc3cb_29104cuda3std3__419piecewise_constructE,@object
	.size		_ZN39_INTERNAL_7d2e13f4_4_k_cu_093cc3cb_29104cuda3std3__419piecewise_constructE,(_ZN39_INTERNAL_7d2e13f4_4_k_cu_093cc3cb_29104cuda3std3__45__cpo4cendE - _ZN39_INTERNAL_7d2e13f4_4_k_cu_093cc3cb_29104cuda3std3__419piecewise_constructE)
_ZN39_INTERNAL_7d2e13f4_4_k_cu_093cc3cb_29104cuda3std3__419piecewise_constructE:
	.zero		1
	.type		_ZN39_INTERNAL_7d2e13f4_4_k_cu_093cc3cb_29104cuda3std3__45__cpo4cendE,@object
	.size		_ZN39_INTERNAL_7d2e13f4_4_k_cu_093cc3cb_29104cuda3std3__45__cpo4cendE,(_ZN39_INTERNAL_7d2e13f4_4_k_cu_093cc3cb_29104cuda3std6ranges3__45__cpo4swapE - _ZN39_INTERNAL_7d2e13f4_4_k_cu_093cc3cb_29104cuda3std3__45__cpo4cendE)
_ZN39_INTERNAL_7d2e13f4_4_k_cu_093cc3cb_29104cuda3std3__45__cpo4cendE:
	.zero		1
	.type		_ZN39_INTERNAL_7d2e13f4_4_k_cu_093cc3cb_29104cuda3std6ranges3__45__cpo4swapE,@object
	.size		_ZN39_INTERNAL_7d2e13f4_4_k_cu_093cc3cb_29104cuda3std6ranges3__45__cpo4swapE,(.L_7 - _ZN39_INTERNAL_7d2e13f4_4_k_cu_093cc3cb_29104cuda3std6ranges3__45__cpo4swapE)
_ZN39_INTERNAL_7d2e13f4_4_k_cu_093cc3cb_29104cuda3std6ranges3__45__cpo4swapE:
	.zero		1
.L_7:


//--------------------- .nv.constant0._ZN7cutlass13device_kernelINS_4conv6kernel13ConvUniversalINS1_16ConvProblemShapeILNS1_8OperatorE0ELi3EEENS1_10collective14CollectiveConvINS1_46MainloopSm90TmaGmmaWarpSpecializedImplicitGemmILS5_0ELi28ELi3EN4cute5tupleIJNSA_1CILi2EEENSC_ILi1EEESE_EEENS1_36KernelImplicitTmaWarpSpecializedSm90ELi1EEENSB_IJNSC_ILi128EEESI_NSB_IJNSC_ILi32EEEEEEEEENS_12float_e4m3_tESM_NSA_8TiledMMAINSA_8MMA_AtomIJNSA_4SM904GMMA31MMA_64x128x32_F32E4M3E4M3_SS_TNILNSQ_7ScaleInE1ELSS_1EEEEEENSA_6LayoutINSB_IJSE_SE_SE_EEENSB_IJNSC_ILi0EEESX_SX_EEEEENSB_IJNSA_10UnderscoreES10_S10_EEEEENS7_6detail26Sm90ImplicitGemmTileTraitsINSA_20SM90_TMA_LOAD_IM2COLENSA_14ComposedLayoutINSA_7SwizzleILi1ELi4ELi3EEENSA_18smem_ptr_flag_bitsILi8EEENSV_INSB_IJNSB_IJNSC_ILi8EEENSC_ILi16EEEEEENSB_IJSJ_SE_EEENSB_IJSE_NSC_ILi28EEEEEEEEENSB_IJNSB_IJSJ_NSC_ILi256EEEEEENSB_IJSE_SX_EEENSB_IJSX_NSC_ILi4096EEEEEEEEEEEEEvEENS14_INSA_23SM90_TMA_LOAD_MULTICASTES1P_vEEEENS_8epilogue10collective6detail29Sm90TmaWarpSpecializedAdapterINS1V_15DefaultEpilogueISM_NSB_IJNSB_IJllllEEESE_SX_EEES20_NS1U_6thread17LinearCombinationISM_Li1EffLNS21_9ScaleType4KindE0ELNS_15FloatRoundStyleE2ESM_EENS_4gemm15EpilogueDefaultEEEEEvvEEEEvNT_6ParamsE --------------------------
	.section	.nv.constant0._ZN7cutlass13device_kernelINS_4conv6kernel13ConvUniversalINS1_16ConvProblemShapeILNS1_8OperatorE0ELi3EEENS1_10collective14CollectiveConvINS1_46MainloopSm90TmaGmmaWarpSpecializedImplicitGemmILS5_0ELi28ELi3EN4cute5tupleIJNSA_1CILi2EEENSC_ILi1EEESE_EEENS1_36KernelImplicitTmaWarpSpecializedSm90ELi1EEENSB_IJNSC_ILi128EEESI_NSB_IJNSC_ILi32EEEEEEEEENS_12float_e4m3_tESM_NSA_8TiledMMAINSA_8MMA_AtomIJNSA_4SM904GMMA31MMA_64x128x32_F32E4M3E4M3_SS_TNILNSQ_7ScaleInE1ELSS_1EEEEEENSA_6LayoutINSB_IJSE_SE_SE_EEENSB_IJNSC_ILi0EEESX_SX_EEEEENSB_IJNSA_10UnderscoreES10_S10_EEEEENS7_6detail26Sm90ImplicitGemmTileTraitsINSA_20SM90_TMA_LOAD_IM2COLENSA_14ComposedLayoutINSA_7SwizzleILi1ELi4ELi3EEENSA_18smem_ptr_flag_bitsILi8EEENSV_INSB_IJNSB_IJNSC_ILi8EEENSC_ILi16EEEEEENSB_IJSJ_SE_EEENSB_IJSE_NSC_ILi28EEEEEEEEENSB_IJNSB_IJSJ_NSC_ILi256EEEEEENSB_IJSE_SX_EEENSB_IJSX_NSC_ILi4096EEEEEEEEEEEEEvEENS14_INSA_23SM90_TMA_LOAD_MULTICASTES1P_vEEEENS_8epilogue10collective6detail29Sm90TmaWarpSpecializedAdapterINS1V_15DefaultEpilogueISM_NSB_IJNSB_IJllllEEESE_SX_EEES20_NS1U_6thread17LinearCombinationISM_Li1EffLNS21_9ScaleType4KindE0ELNS_15FloatRoundStyleE2ESM_EENS_4gemm15EpilogueDefaultEEEEEvvEEEEvNT_6ParamsE,"a",@progbits
	.sectionflags	@""
	.align	4
.nv.constant0._ZN7cutlass13device_kernelINS_4conv6kernel13ConvUniversalINS1_16ConvProblemShapeILNS1_8OperatorE0ELi3EEENS1_10collective14CollectiveConvINS1_46MainloopSm90TmaGmmaWarpSpecializedImplicitGemmILS5_0ELi28ELi3EN4cute5tupleIJNSA_1CILi2EEENSC_ILi1EEESE_EEENS1_36KernelImplicitTmaWarpSpecializedSm90ELi1EEENSB_IJNSC_ILi128EEESI_NSB_IJNSC_ILi32EEEEEEEEENS_12float_e4m3_tESM_NSA_8TiledMMAINSA_8MMA_AtomIJNSA_4SM904GMMA31MMA_64x128x32_F32E4M3E4M3_SS_TNILNSQ_7ScaleInE1ELSS_1EEEEEENSA_6LayoutINSB_IJSE_SE_SE_EEENSB_IJNSC_ILi0EEESX_SX_EEEEENSB_IJNSA_10UnderscoreES10_S10_EEEEENS7_6detail26Sm90ImplicitGemmTileTraitsINSA_20SM90_TMA_LOAD_IM2COLENSA_14ComposedLayoutINSA_7SwizzleILi1ELi4ELi3EEENSA_18smem_ptr_flag_bitsILi8EEENSV_INSB_IJNSB_IJNSC_ILi8EEENSC_ILi16EEEEEENSB_IJSJ_SE_EEENSB_IJSE_NSC_ILi28EEEEEEEEENSB_IJNSB_IJSJ_NSC_ILi256EEEEEENSB_IJSE_SX_EEENSB_IJSX_NSC_ILi4096EEEEEEEEEEEEEvEENS14_INSA_23SM90_TMA_LOAD_MULTICASTES1P_vEEEENS_8epilogue10collective6detail29Sm90TmaWarpSpecializedAdapterINS1V_15DefaultEpilogueISM_NSB_IJNSB_IJllllEEESE_SX_EEES20_NS1U_6thread17LinearCombinationISM_Li1EffLNS21_9ScaleType4KindE0ELNS_15FloatRoundStyleE2ESM_EENS_4gemm15EpilogueDefaultEEEEEvvEEEEvNT_6ParamsE:
	.zero		1664


//--------------------- SYMBOLS --------------------------

	.type		.nv.reservedSmem.offset0,@object
	.size		.nv.reservedSmem.offset0,0x4
